//
// Generated by NVIDIA NVVM Compiler
//
// Compiler Build ID: CL-36424714
// Cuda compilation tools, release 13.0, V13.0.88
// Based on NVVM 20.0.0
//

.version 9.0
.target sm_100
.address_size 64

	// .globl	_Z13rotateScatterPfS_fii
.global .align 4 .b8 __cudart_i2opi_f[24] = {65, 144, 67, 60, 153, 149, 98, 219, 192, 221, 52, 245, 209, 87, 39, 252, 41, 21, 68, 78, 110, 131, 249, 162};

.visible .entry _Z13rotateScatterPfS_fii(
	.param .u64 .ptr .align 1 _Z13rotateScatterPfS_fii_param_0,
	.param .u64 .ptr .align 1 _Z13rotateScatterPfS_fii_param_1,
	.param .f32 _Z13rotateScatterPfS_fii_param_2,
	.param .u32 _Z13rotateScatterPfS_fii_param_3,
	.param .u32 _Z13rotateScatterPfS_fii_param_4
)
{
	.local .align 4 .b8 	__local_depot0[28];
	.reg .b64 	%SP;
	.reg .b64 	%SPL;
	.reg .pred 	%p<42>;
	.reg .b32 	%r<167>;
	.reg .b32 	%f<107>;
	.reg .b64 	%rd<83>;
	.reg .b64 	%fd<13>;

	mov.u64 	%SPL, __local_depot0;
	ld.param.u64 	%rd30, [_Z13rotateScatterPfS_fii_param_0];
	ld.param.u64 	%rd31, [_Z13rotateScatterPfS_fii_param_1];
	ld.param.f32 	%f25, [_Z13rotateScatterPfS_fii_param_2];
	ld.param.u32 	%r55, [_Z13rotateScatterPfS_fii_param_3];
	ld.param.u32 	%r56, [_Z13rotateScatterPfS_fii_param_4];
	add.u64 	%rd1, %SPL, 0;
	cvt.rn.f64.s32 	%fd1, %r55;
	mul.f64 	%fd2, %fd1, 0d3FE0000000000000;
	cvt.rn.f32.f64 	%f1, %fd2;
	cvt.rn.f64.s32 	%fd3, %r56;
	mul.f64 	%fd4, %fd3, 0d3FE0000000000000;
	cvt.rn.f32.f64 	%f2, %fd4;
	mov.u32 	%r57, %ctaid.x;
	mov.u32 	%r58, %ntid.x;
	mov.u32 	%r59, %tid.x;
	mad.lo.s32 	%r1, %r57, %r58, %r59;
	rem.s32 	%r60, %r1, %r55;
	cvt.rn.f32.s32 	%f26, %r60;
	div.s32 	%r61, %r1, %r56;
	cvt.rn.f32.s32 	%f27, %r61;
	sub.f32 	%f3, %f26, %f1;
	sub.f32 	%f4, %f27, %f2;
	mul.f32 	%f28, %f25, 0f3F22F983;
	cvt.rni.s32.f32 	%r166, %f28;
	cvt.rn.f32.s32 	%f29, %r166;
	fma.rn.f32 	%f30, %f29, 0fBFC90FDA, %f25;
	fma.rn.f32 	%f31, %f29, 0fB3A22168, %f30;
	fma.rn.f32 	%f106, %f29, 0fA7C234C5, %f31;
	abs.f32 	%f6, %f25;
	setp.ltu.f32 	%p1, %f6, 0f47CE4780;
	mov.u32 	%r154, %r166;
	mov.f32 	%f103, %f106;
	@%p1 bra 	$L__BB0_8;
	setp.neu.f32 	%p2, %f6, 0f7F800000;
	@%p2 bra 	$L__BB0_3;
	mov.f32 	%f34, 0f00000000;
	mul.rn.f32 	%f103, %f25, %f34;
	mov.b32 	%r154, 0;
	bra.uni 	$L__BB0_8;
$L__BB0_3:
	mov.b32 	%r3, %f25;
	shl.b32 	%r63, %r3, 8;
	or.b32  	%r4, %r63, -2147483648;
	mov.b64 	%rd73, 0;
	mov.b32 	%r151, 0;
	mov.u64 	%rd71, __cudart_i2opi_f;
	mov.u64 	%rd72, %rd1;
$L__BB0_4:
	.pragma "nounroll";
	ld.global.nc.u32 	%r64, [%rd71];
	mad.wide.u32 	%rd35, %r64, %r4, %rd73;
	shr.u64 	%rd73, %rd35, 32;
	st.local.u32 	[%rd72], %rd35;
	add.s32 	%r151, %r151, 1;
	add.s64 	%rd72, %rd72, 4;
	add.s64 	%rd71, %rd71, 4;
	setp.ne.s32 	%p3, %r151, 6;
	@%p3 bra 	$L__BB0_4;
	shr.u32 	%r65, %r3, 23;
	st.local.u32 	[%rd1+24], %rd73;
	and.b32  	%r7, %r65, 31;
	and.b32  	%r66, %r65, 224;
	add.s32 	%r67, %r66, -128;
	shr.u32 	%r68, %r67, 5;
	mul.wide.u32 	%rd36, %r68, 4;
	sub.s64 	%rd8, %rd1, %rd36;
	ld.local.u32 	%r152, [%rd8+24];
	ld.local.u32 	%r153, [%rd8+20];
	setp.eq.s32 	%p4, %r7, 0;
	@%p4 bra 	$L__BB0_7;
	shf.l.wrap.b32 	%r152, %r153, %r152, %r7;
	ld.local.u32 	%r69, [%rd8+16];
	shf.l.wrap.b32 	%r153, %r69, %r153, %r7;
$L__BB0_7:
	shr.u32 	%r70, %r152, 30;
	shf.l.wrap.b32 	%r71, %r153, %r152, 2;
	shl.b32 	%r72, %r153, 2;
	shr.u32 	%r73, %r71, 31;
	add.s32 	%r74, %r73, %r70;
	neg.s32 	%r75, %r74;
	setp.lt.s32 	%p5, %r3, 0;
	selp.b32 	%r154, %r75, %r74, %p5;
	xor.b32  	%r76, %r71, %r3;
	shr.s32 	%r77, %r71, 31;
	xor.b32  	%r78, %r77, %r71;
	xor.b32  	%r79, %r77, %r72;
	cvt.u64.u32 	%rd37, %r78;
	shl.b64 	%rd38, %rd37, 32;
	cvt.u64.u32 	%rd39, %r79;
	or.b64  	%rd40, %rd38, %rd39;
	cvt.rn.f64.s64 	%fd5, %rd40;
	mul.f64 	%fd6, %fd5, 0d3BF921FB54442D19;
	cvt.rn.f32.f64 	%f32, %fd6;
	neg.f32 	%f33, %f32;
	setp.lt.s32 	%p6, %r76, 0;
	selp.f32 	%f103, %f33, %f32, %p6;
$L__BB0_8:
	setp.ltu.f32 	%p7, %f6, 0f47CE4780;
	add.s32 	%r81, %r154, 1;
	mul.rn.f32 	%f35, %f103, %f103;
	and.b32  	%r82, %r154, 1;
	setp.eq.b32 	%p8, %r82, 1;
	selp.f32 	%f36, %f103, 0f3F800000, %p8;
	fma.rn.f32 	%f37, %f35, %f36, 0f00000000;
	fma.rn.f32 	%f38, %f35, 0f37CBAC00, 0fBAB607ED;
	selp.f32 	%f39, 0fB94D4153, %f38, %p8;
	selp.f32 	%f40, 0f3C0885E4, 0f3D2AAABB, %p8;
	fma.rn.f32 	%f41, %f39, %f35, %f40;
	selp.f32 	%f42, 0fBE2AAAA8, 0fBEFFFFFF, %p8;
	fma.rn.f32 	%f43, %f41, %f35, %f42;
	fma.rn.f32 	%f44, %f43, %f37, %f36;
	and.b32  	%r83, %r81, 2;
	setp.eq.s32 	%p9, %r83, 0;
	mov.f32 	%f45, 0f00000000;
	sub.f32 	%f46, %f45, %f44;
	selp.f32 	%f10, %f44, %f46, %p9;
	mov.u32 	%r158, %r166;
	mov.f32 	%f104, %f106;
	@%p7 bra 	$L__BB0_16;
	setp.neu.f32 	%p10, %f6, 0f7F800000;
	@%p10 bra 	$L__BB0_11;
	mov.f32 	%f49, 0f00000000;
	mul.rn.f32 	%f104, %f25, %f49;
	mov.b32 	%r158, 0;
	bra.uni 	$L__BB0_16;
$L__BB0_11:
	mov.b32 	%r16, %f25;
	shl.b32 	%r85, %r16, 8;
	or.b32  	%r17, %r85, -2147483648;
	mov.b64 	%rd76, 0;
	mov.b32 	%r155, 0;
	mov.u64 	%rd74, __cudart_i2opi_f;
	mov.u64 	%rd75, %rd1;
$L__BB0_12:
	.pragma "nounroll";
	ld.global.nc.u32 	%r86, [%rd74];
	mad.wide.u32 	%rd43, %r86, %r17, %rd76;
	shr.u64 	%rd76, %rd43, 32;
	st.local.u32 	[%rd75], %rd43;
	add.s32 	%r155, %r155, 1;
	add.s64 	%rd75, %rd75, 4;
	add.s64 	%rd74, %rd74, 4;
	setp.ne.s32 	%p11, %r155, 6;
	@%p11 bra 	$L__BB0_12;
	shr.u32 	%r87, %r16, 23;
	st.local.u32 	[%rd1+24], %rd76;
	and.b32  	%r20, %r87, 31;
	and.b32  	%r88, %r87, 224;
	add.s32 	%r89, %r88, -128;
	shr.u32 	%r90, %r89, 5;
	mul.wide.u32 	%rd44, %r90, 4;
	sub.s64 	%rd15, %rd1, %rd44;
	ld.local.u32 	%r156, [%rd15+24];
	ld.local.u32 	%r157, [%rd15+20];
	setp.eq.s32 	%p12, %r20, 0;
	@%p12 bra 	$L__BB0_15;
	shf.l.wrap.b32 	%r156, %r157, %r156, %r20;
	ld.local.u32 	%r91, [%rd15+16];
	shf.l.wrap.b32 	%r157, %r91, %r157, %r20;
$L__BB0_15:
	shr.u32 	%r92, %r156, 30;
	shf.l.wrap.b32 	%r93, %r157, %r156, 2;
	shl.b32 	%r94, %r157, 2;
	shr.u32 	%r95, %r93, 31;
	add.s32 	%r96, %r95, %r92;
	neg.s32 	%r97, %r96;
	setp.lt.s32 	%p13, %r16, 0;
	selp.b32 	%r158, %r97, %r96, %p13;
	xor.b32  	%r98, %r93, %r16;
	shr.s32 	%r99, %r93, 31;
	xor.b32  	%r100, %r99, %r93;
	xor.b32  	%r101, %r99, %r94;
	cvt.u64.u32 	%rd45, %r100;
	shl.b64 	%rd46, %rd45, 32;
	cvt.u64.u32 	%rd47, %r101;
	or.b64  	%rd48, %rd46, %rd47;
	cvt.rn.f64.s64 	%fd7, %rd48;
	mul.f64 	%fd8, %fd7, 0d3BF921FB54442D19;
	cvt.rn.f32.f64 	%f47, %fd8;
	neg.f32 	%f48, %f47;
	setp.lt.s32 	%p14, %r98, 0;
	selp.f32 	%f104, %f48, %f47, %p14;
$L__BB0_16:
	setp.ltu.f32 	%p15, %f6, 0f47CE4780;
	mul.rn.f32 	%f50, %f104, %f104;
	and.b32  	%r103, %r158, 1;
	setp.eq.b32 	%p16, %r103, 1;
	selp.f32 	%f51, 0f3F800000, %f104, %p16;
	fma.rn.f32 	%f52, %f50, %f51, 0f00000000;
	fma.rn.f32 	%f53, %f50, 0f37CBAC00, 0fBAB607ED;
	selp.f32 	%f54, %f53, 0fB94D4153, %p16;
	selp.f32 	%f55, 0f3D2AAABB, 0f3C0885E4, %p16;
	fma.rn.f32 	%f56, %f54, %f50, %f55;
	selp.f32 	%f57, 0fBEFFFFFF, 0fBE2AAAA8, %p16;
	fma.rn.f32 	%f58, %f56, %f50, %f57;
	fma.rn.f32 	%f59, %f58, %f52, %f51;
	and.b32  	%r104, %r158, 2;
	setp.eq.s32 	%p17, %r104, 0;
	mov.f32 	%f60, 0f00000000;
	sub.f32 	%f61, %f60, %f59;
	selp.f32 	%f62, %f59, %f61, %p17;
	mul.f32 	%f63, %f4, %f62;
	mul.f32 	%f64, %f3, %f10;
	sub.f32 	%f14, %f64, %f63;
	mov.u32 	%r162, %r166;
	mov.f32 	%f105, %f106;
	@%p15 bra 	$L__BB0_24;
	setp.neu.f32 	%p18, %f6, 0f7F800000;
	@%p18 bra 	$L__BB0_19;
	mov.f32 	%f67, 0f00000000;
	mul.rn.f32 	%f105, %f25, %f67;
	mov.b32 	%r162, 0;
	bra.uni 	$L__BB0_24;
$L__BB0_19:
	mov.b32 	%r29, %f25;
	shl.b32 	%r106, %r29, 8;
	or.b32  	%r30, %r106, -2147483648;
	mov.b64 	%rd79, 0;
	mov.b32 	%r159, 0;
	mov.u64 	%rd77, __cudart_i2opi_f;
	mov.u64 	%rd78, %rd1;
$L__BB0_20:
	.pragma "nounroll";
	ld.global.nc.u32 	%r107, [%rd77];
	mad.wide.u32 	%rd51, %r107, %r30, %rd79;
	shr.u64 	%rd79, %rd51, 32;
	st.local.u32 	[%rd78], %rd51;
	add.s32 	%r159, %r159, 1;
	add.s64 	%rd78, %rd78, 4;
	add.s64 	%rd77, %rd77, 4;
	setp.ne.s32 	%p19, %r159, 6;
	@%p19 bra 	$L__BB0_20;
	shr.u32 	%r108, %r29, 23;
	st.local.u32 	[%rd1+24], %rd79;
	and.b32  	%r33, %r108, 31;
	and.b32  	%r109, %r108, 224;
	add.s32 	%r110, %r109, -128;
	shr.u32 	%r111, %r110, 5;
	mul.wide.u32 	%rd52, %r111, 4;
	sub.s64 	%rd22, %rd1, %rd52;
	ld.local.u32 	%r160, [%rd22+24];
	ld.local.u32 	%r161, [%rd22+20];
	setp.eq.s32 	%p20, %r33, 0;
	@%p20 bra 	$L__BB0_23;
	shf.l.wrap.b32 	%r160, %r161, %r160, %r33;
	ld.local.u32 	%r112, [%rd22+16];
	shf.l.wrap.b32 	%r161, %r112, %r161, %r33;
$L__BB0_23:
	shr.u32 	%r113, %r160, 30;
	shf.l.wrap.b32 	%r114, %r161, %r160, 2;
	shl.b32 	%r115, %r161, 2;
	shr.u32 	%r116, %r114, 31;
	add.s32 	%r117, %r116, %r113;
	neg.s32 	%r118, %r117;
	setp.lt.s32 	%p21, %r29, 0;
	selp.b32 	%r162, %r118, %r117, %p21;
	xor.b32  	%r119, %r114, %r29;
	shr.s32 	%r120, %r114, 31;
	xor.b32  	%r121, %r120, %r114;
	xor.b32  	%r122, %r120, %r115;
	cvt.u64.u32 	%rd53, %r121;
	shl.b64 	%rd54, %rd53, 32;
	cvt.u64.u32 	%rd55, %r122;
	or.b64  	%rd56, %rd54, %rd55;
	cvt.rn.f64.s64 	%fd9, %rd56;
	mul.f64 	%fd10, %fd9, 0d3BF921FB54442D19;
	cvt.rn.f32.f64 	%f65, %fd10;
	neg.f32 	%f66, %f65;
	setp.lt.s32 	%p22, %r119, 0;
	selp.f32 	%f105, %f66, %f65, %p22;
$L__BB0_24:
	setp.ltu.f32 	%p23, %f6, 0f47CE4780;
	mul.rn.f32 	%f68, %f105, %f105;
	and.b32  	%r124, %r162, 1;
	setp.eq.b32 	%p24, %r124, 1;
	selp.f32 	%f69, 0f3F800000, %f105, %p24;
	fma.rn.f32 	%f70, %f68, %f69, 0f00000000;
	fma.rn.f32 	%f71, %f68, 0f37CBAC00, 0fBAB607ED;
	selp.f32 	%f72, %f71, 0fB94D4153, %p24;
	selp.f32 	%f73, 0f3D2AAABB, 0f3C0885E4, %p24;
	fma.rn.f32 	%f74, %f72, %f68, %f73;
	selp.f32 	%f75, 0fBEFFFFFF, 0fBE2AAAA8, %p24;
	fma.rn.f32 	%f76, %f74, %f68, %f75;
	fma.rn.f32 	%f77, %f76, %f70, %f69;
	and.b32  	%r125, %r162, 2;
	setp.eq.s32 	%p25, %r125, 0;
	mov.f32 	%f78, 0f00000000;
	sub.f32 	%f79, %f78, %f77;
	selp.f32 	%f80, %f77, %f79, %p25;
	mul.f32 	%f18, %f3, %f80;
	@%p23 bra 	$L__BB0_32;
	setp.neu.f32 	%p26, %f6, 0f7F800000;
	@%p26 bra 	$L__BB0_27;
	mov.f32 	%f83, 0f00000000;
	mul.rn.f32 	%f106, %f25, %f83;
	mov.b32 	%r166, 0;
	bra.uni 	$L__BB0_32;
$L__BB0_27:
	mov.b32 	%r42, %f25;
	shl.b32 	%r127, %r42, 8;
	or.b32  	%r43, %r127, -2147483648;
	mov.b64 	%rd82, 0;
	mov.b32 	%r163, 0;
	mov.u64 	%rd80, __cudart_i2opi_f;
	mov.u64 	%rd81, %rd1;
$L__BB0_28:
	.pragma "nounroll";
	ld.global.nc.u32 	%r128, [%rd80];
	mad.wide.u32 	%rd59, %r128, %r43, %rd82;
	shr.u64 	%rd82, %rd59, 32;
	st.local.u32 	[%rd81], %rd59;
	add.s32 	%r163, %r163, 1;
	add.s64 	%rd81, %rd81, 4;
	add.s64 	%rd80, %rd80, 4;
	setp.ne.s32 	%p27, %r163, 6;
	@%p27 bra 	$L__BB0_28;
	shr.u32 	%r129, %r42, 23;
	st.local.u32 	[%rd1+24], %rd82;
	and.b32  	%r46, %r129, 31;
	and.b32  	%r130, %r129, 224;
	add.s32 	%r131, %r130, -128;
	shr.u32 	%r132, %r131, 5;
	mul.wide.u32 	%rd60, %r132, 4;
	sub.s64 	%rd29, %rd1, %rd60;
	ld.local.u32 	%r164, [%rd29+24];
	ld.local.u32 	%r165, [%rd29+20];
	setp.eq.s32 	%p28, %r46, 0;
	@%p28 bra 	$L__BB0_31;
	shf.l.wrap.b32 	%r164, %r165, %r164, %r46;
	ld.local.u32 	%r133, [%rd29+16];
	shf.l.wrap.b32 	%r165, %r133, %r165, %r46;
$L__BB0_31:
	shr.u32 	%r134, %r164, 30;
	shf.l.wrap.b32 	%r135, %r165, %r164, 2;
	shl.b32 	%r136, %r165, 2;
	shr.u32 	%r137, %r135, 31;
	add.s32 	%r138, %r137, %r134;
	neg.s32 	%r139, %r138;
	setp.lt.s32 	%p29, %r42, 0;
	selp.b32 	%r166, %r139, %r138, %p29;
	xor.b32  	%r140, %r135, %r42;
	shr.s32 	%r141, %r135, 31;
	xor.b32  	%r142, %r141, %r135;
	xor.b32  	%r143, %r141, %r136;
	cvt.u64.u32 	%rd61, %r142;
	shl.b64 	%rd62, %rd61, 32;
	cvt.u64.u32 	%rd63, %r143;
	or.b64  	%rd64, %rd62, %rd63;
	cvt.rn.f64.s64 	%fd11, %rd64;
	mul.f64 	%fd12, %fd11, 0d3BF921FB54442D19;
	cvt.rn.f32.f64 	%f81, %fd12;
	neg.f32 	%f82, %f81;
	setp.lt.s32 	%p30, %r140, 0;
	selp.f32 	%f106, %f82, %f81, %p30;
$L__BB0_32:
	add.s32 	%r145, %r166, 1;
	mul.rn.f32 	%f84, %f106, %f106;
	and.b32  	%r146, %r166, 1;
	setp.eq.b32 	%p31, %r146, 1;
	selp.f32 	%f85, %f106, 0f3F800000, %p31;
	fma.rn.f32 	%f86, %f84, %f85, 0f00000000;
	fma.rn.f32 	%f87, %f84, 0f37CBAC00, 0fBAB607ED;
	selp.f32 	%f88, 0fB94D4153, %f87, %p31;
	selp.f32 	%f89, 0f3C0885E4, 0f3D2AAABB, %p31;
	fma.rn.f32 	%f90, %f88, %f84, %f89;
	selp.f32 	%f91, 0fBE2AAAA8, 0fBEFFFFFF, %p31;
	fma.rn.f32 	%f92, %f90, %f84, %f91;
	fma.rn.f32 	%f93, %f92, %f86, %f85;
	and.b32  	%r147, %r145, 2;
	setp.eq.s32 	%p32, %r147, 0;
	mov.f32 	%f94, 0f00000000;
	sub.f32 	%f95, %f94, %f93;
	selp.f32 	%f96, %f93, %f95, %p32;
	fma.rn.f32 	%f97, %f4, %f96, %f18;
	add.f32 	%f98, %f14, %f1;
	cvt.rzi.s32.f32 	%r148, %f98;
	cvt.rn.f32.s32 	%f22, %r148;
	add.f32 	%f99, %f97, %f2;
	cvt.rzi.s32.f32 	%r149, %f99;
	cvt.rn.f32.s32 	%f23, %r149;
	setp.gt.s32 	%p33, %r148, -1;
	cvt.rn.f32.s32 	%f24, %r55;
	setp.lt.f32 	%p34, %f22, %f24;
	and.pred  	%p35, %p33, %p34;
	setp.gt.s32 	%p36, %r149, -1;
	cvt.rn.f32.s32 	%f100, %r56;
	setp.lt.f32 	%p37, %f23, %f100;
	and.pred  	%p38, %p36, %p37;
	and.pred  	%p40, %p35, %p38;
	not.pred 	%p41, %p40;
	@%p41 bra 	$L__BB0_34;
	fma.rn.f32 	%f101, %f24, %f23, %f22;
	cvt.rzi.s32.f32 	%r150, %f101;
	cvta.to.global.u64 	%rd65, %rd30;
	mul.wide.s32 	%rd66, %r1, 4;
	add.s64 	%rd67, %rd65, %rd66;
	ld.global.f32 	%f102, [%rd67];
	cvta.to.global.u64 	%rd68, %rd31;
	mul.wide.s32 	%rd69, %r150, 4;
	add.s64 	%rd70, %rd68, %rd69;
	st.global.f32 	[%rd70], %f102;
$L__BB0_34:
	ret;

}
	// .globl	_Z12rotateGatherPfS_fii
.visible .entry _Z12rotateGatherPfS_fii(
	.param .u64 .ptr .align 1 _Z12rotateGatherPfS_fii_param_0,
	.param .u64 .ptr .align 1 _Z12rotateGatherPfS_fii_param_1,
	.param .f32 _Z12rotateGatherPfS_fii_param_2,
	.param .u32 _Z12rotateGatherPfS_fii_param_3,
	.param .u32 _Z12rotateGatherPfS_fii_param_4
)
{
	.local .align 4 .b8 	__local_depot1[28];
	.reg .b64 	%SP;
	.reg .b64 	%SPL;
	.reg .pred 	%p<42>;
	.reg .b32 	%r<167>;
	.reg .b32 	%f<107>;
	.reg .b64 	%rd<83>;
	.reg .b64 	%fd<13>;

	mov.u64 	%SPL, __local_depot1;
	ld.param.u64 	%rd30, [_Z12rotateGatherPfS_fii_param_0];
	ld.param.u64 	%rd31, [_Z12rotateGatherPfS_fii_param_1];
	ld.param.f32 	%f25, [_Z12rotateGatherPfS_fii_param_2];
	ld.param.u32 	%r55, [_Z12rotateGatherPfS_fii_param_3];
	ld.param.u32 	%r56, [_Z12rotateGatherPfS_fii_param_4];
	add.u64 	%rd1, %SPL, 0;
	cvt.rn.f64.s32 	%fd1, %r55;
	mul.f64 	%fd2, %fd1, 0d3FE0000000000000;
	cvt.rn.f32.f64 	%f1, %fd2;
	cvt.rn.f64.s32 	%fd3, %r56;
	mul.f64 	%fd4, %fd3, 0d3FE0000000000000;
	cvt.rn.f32.f64 	%f2, %fd4;
	mov.u32 	%r57, %ctaid.x;
	mov.u32 	%r58, %ntid.x;
	mov.u32 	%r59, %tid.x;
	mad.lo.s32 	%r1, %r57, %r58, %r59;
	rem.s32 	%r60, %r1, %r55;
	cvt.rn.f32.s32 	%f26, %r60;
	div.s32 	%r61, %r1, %r56;
	cvt.rn.f32.s32 	%f27, %r61;
	sub.f32 	%f3, %f26, %f1;
	sub.f32 	%f4, %f27, %f2;
	mul.f32 	%f28, %f25, 0f3F22F983;
	cvt.rni.s32.f32 	%r166, %f28;
	cvt.rn.f32.s32 	%f29, %r166;
	fma.rn.f32 	%f30, %f29, 0fBFC90FDA, %f25;
	fma.rn.f32 	%f31, %f29, 0fB3A22168, %f30;
	fma.rn.f32 	%f106, %f29, 0fA7C234C5, %f31;
	abs.f32 	%f6, %f25;
	setp.ltu.f32 	%p1, %f6, 0f47CE4780;
	mov.u32 	%r154, %r166;
	mov.f32 	%f103, %f106;
	@%p1 bra 	$L__BB1_8;
	setp.neu.f32 	%p2, %f6, 0f7F800000;
	@%p2 bra 	$L__BB1_3;
	mov.f32 	%f34, 0f00000000;
	mul.rn.f32 	%f103, %f25, %f34;
	mov.b32 	%r154, 0;
	bra.uni 	$L__BB1_8;
$L__BB1_3:
	mov.b32 	%r3, %f25;
	shl.b32 	%r63, %r3, 8;
	or.b32  	%r4, %r63, -2147483648;
	mov.b64 	%rd73, 0;
	mov.b32 	%r151, 0;
	mov.u64 	%rd71, __cudart_i2opi_f;
	mov.u64 	%rd72, %rd1;
$L__BB1_4:
	.pragma "nounroll";
	ld.global.nc.u32 	%r64, [%rd71];
	mad.wide.u32 	%rd35, %r64, %r4, %rd73;
	shr.u64 	%rd73, %rd35, 32;
	st.local.u32 	[%rd72], %rd35;
	add.s32 	%r151, %r151, 1;
	add.s64 	%rd72, %rd72, 4;
	add.s64 	%rd71, %rd71, 4;
	setp.ne.s32 	%p3, %r151, 6;
	@%p3 bra 	$L__BB1_4;
	shr.u32 	%r65, %r3, 23;
	st.local.u32 	[%rd1+24], %rd73;
	and.b32  	%r7, %r65, 31;
	and.b32  	%r66, %r65, 224;
	add.s32 	%r67, %r66, -128;
	shr.u32 	%r68, %r67, 5;
	mul.wide.u32 	%rd36, %r68, 4;
	sub.s64 	%rd8, %rd1, %rd36;
	ld.local.u32 	%r152, [%rd8+24];
	ld.local.u32 	%r153, [%rd8+20];
	setp.eq.s32 	%p4, %r7, 0;
	@%p4 bra 	$L__BB1_7;
	shf.l.wrap.b32 	%r152, %r153, %r152, %r7;
	ld.local.u32 	%r69, [%rd8+16];
	shf.l.wrap.b32 	%r153, %r69, %r153, %r7;
$L__BB1_7:
	shr.u32 	%r70, %r152, 30;
	shf.l.wrap.b32 	%r71, %r153, %r152, 2;
	shl.b32 	%r72, %r153, 2;
	shr.u32 	%r73, %r71, 31;
	add.s32 	%r74, %r73, %r70;
	neg.s32 	%r75, %r74;
	setp.lt.s32 	%p5, %r3, 0;
	selp.b32 	%r154, %r75, %r74, %p5;
	xor.b32  	%r76, %r71, %r3;
	shr.s32 	%r77, %r71, 31;
	xor.b32  	%r78, %r77, %r71;
	xor.b32  	%r79, %r77, %r72;
	cvt.u64.u32 	%rd37, %r78;
	shl.b64 	%rd38, %rd37, 32;
	cvt.u64.u32 	%rd39, %r79;
	or.b64  	%rd40, %rd38, %rd39;
	cvt.rn.f64.s64 	%fd5, %rd40;
	mul.f64 	%fd6, %fd5, 0d3BF921FB54442D19;
	cvt.rn.f32.f64 	%f32, %fd6;
	neg.f32 	%f33, %f32;
	setp.lt.s32 	%p6, %r76, 0;
	selp.f32 	%f103, %f33, %f32, %p6;
$L__BB1_8:
	setp.ltu.f32 	%p7, %f6, 0f47CE4780;
	add.s32 	%r81, %r154, 1;
	mul.rn.f32 	%f35, %f103, %f103;
	and.b32  	%r82, %r154, 1;
	setp.eq.b32 	%p8, %r82, 1;
	selp.f32 	%f36, %f103, 0f3F800000, %p8;
	fma.rn.f32 	%f37, %f35, %f36, 0f00000000;
	fma.rn.f32 	%f38, %f35, 0f37CBAC00, 0fBAB607ED;
	selp.f32 	%f39, 0fB94D4153, %f38, %p8;
	selp.f32 	%f40, 0f3C0885E4, 0f3D2AAABB, %p8;
	fma.rn.f32 	%f41, %f39, %f35, %f40;
	selp.f32 	%f42, 0fBE2AAAA8, 0fBEFFFFFF, %p8;
	fma.rn.f32 	%f43, %f41, %f35, %f42;
	fma.rn.f32 	%f44, %f43, %f37, %f36;
	and.b32  	%r83, %r81, 2;
	setp.eq.s32 	%p9, %r83, 0;
	mov.f32 	%f45, 0f00000000;
	sub.f32 	%f46, %f45, %f44;
	selp.f32 	%f10, %f44, %f46, %p9;
	mov.u32 	%r158, %r166;
	mov.f32 	%f104, %f106;
	@%p7 bra 	$L__BB1_16;
	setp.neu.f32 	%p10, %f6, 0f7F800000;
	@%p10 bra 	$L__BB1_11;
	mov.f32 	%f49, 0f00000000;
	mul.rn.f32 	%f104, %f25, %f49;
	mov.b32 	%r158, 0;
	bra.uni 	$L__BB1_16;
$L__BB1_11:
	mov.b32 	%r16, %f25;
	shl.b32 	%r85, %r16, 8;
	or.b32  	%r17, %r85, -2147483648;
	mov.b64 	%rd76, 0;
	mov.b32 	%r155, 0;
	mov.u64 	%rd74, __cudart_i2opi_f;
	mov.u64 	%rd75, %rd1;
$L__BB1_12:
	.pragma "nounroll";
	ld.global.nc.u32 	%r86, [%rd74];
	mad.wide.u32 	%rd43, %r86, %r17, %rd76;
	shr.u64 	%rd76, %rd43, 32;
	st.local.u32 	[%rd75], %rd43;
	add.s32 	%r155, %r155, 1;
	add.s64 	%rd75, %rd75, 4;
	add.s64 	%rd74, %rd74, 4;
	setp.ne.s32 	%p11, %r155, 6;
	@%p11 bra 	$L__BB1_12;
	shr.u32 	%r87, %r16, 23;
	st.local.u32 	[%rd1+24], %rd76;
	and.b32  	%r20, %r87, 31;
	and.b32  	%r88, %r87, 224;
	add.s32 	%r89, %r88, -128;
	shr.u32 	%r90, %r89, 5;
	mul.wide.u32 	%rd44, %r90, 4;
	sub.s64 	%rd15, %rd1, %rd44;
	ld.local.u32 	%r156, [%rd15+24];
	ld.local.u32 	%r157, [%rd15+20];
	setp.eq.s32 	%p12, %r20, 0;
	@%p12 bra 	$L__BB1_15;
	shf.l.wrap.b32 	%r156, %r157, %r156, %r20;
	ld.local.u32 	%r91, [%rd15+16];
	shf.l.wrap.b32 	%r157, %r91, %r157, %r20;
$L__BB1_15:
	shr.u32 	%r92, %r156, 30;
	shf.l.wrap.b32 	%r93, %r157, %r156, 2;
	shl.b32 	%r94, %r157, 2;
	shr.u32 	%r95, %r93, 31;
	add.s32 	%r96, %r95, %r92;
	neg.s32 	%r97, %r96;
	setp.lt.s32 	%p13, %r16, 0;
	selp.b32 	%r158, %r97, %r96, %p13;
	xor.b32  	%r98, %r93, %r16;
	shr.s32 	%r99, %r93, 31;
	xor.b32  	%r100, %r99, %r93;
	xor.b32  	%r101, %r99, %r94;
	cvt.u64.u32 	%rd45, %r100;
	shl.b64 	%rd46, %rd45, 32;
	cvt.u64.u32 	%rd47, %r101;
	or.b64  	%rd48, %rd46, %rd47;
	cvt.rn.f64.s64 	%fd7, %rd48;
	mul.f64 	%fd8, %fd7, 0d3BF921FB54442D19;
	cvt.rn.f32.f64 	%f47, %fd8;
	neg.f32 	%f48, %f47;
	setp.lt.s32 	%p14, %r98, 0;
	selp.f32 	%f104, %f48, %f47, %p14;
$L__BB1_16:
	setp.ltu.f32 	%p15, %f6, 0f47CE4780;
	mul.rn.f32 	%f50, %f104, %f104;
	and.b32  	%r103, %r158, 1;
	setp.eq.b32 	%p16, %r103, 1;
	selp.f32 	%f51, 0f3F800000, %f104, %p16;
	fma.rn.f32 	%f52, %f50, %f51, 0f00000000;
	fma.rn.f32 	%f53, %f50, 0f37CBAC00, 0fBAB607ED;
	selp.f32 	%f54, %f53, 0fB94D4153, %p16;
	selp.f32 	%f55, 0f3D2AAABB, 0f3C0885E4, %p16;
	fma.rn.f32 	%f56, %f54, %f50, %f55;
	selp.f32 	%f57, 0fBEFFFFFF, 0fBE2AAAA8, %p16;
	fma.rn.f32 	%f58, %f56, %f50, %f57;
	fma.rn.f32 	%f59, %f58, %f52, %f51;
	and.b32  	%r104, %r158, 2;
	setp.eq.s32 	%p17, %r104, 0;
	mov.f32 	%f60, 0f00000000;
	sub.f32 	%f61, %f60, %f59;
	selp.f32 	%f62, %f59, %f61, %p17;
	mul.f32 	%f63, %f4, %f62;
	mul.f32 	%f64, %f3, %f10;
	sub.f32 	%f14, %f64, %f63;
	mov.u32 	%r162, %r166;
	mov.f32 	%f105, %f106;
	@%p15 bra 	$L__BB1_24;
	setp.neu.f32 	%p18, %f6, 0f7F800000;
	@%p18 bra 	$L__BB1_19;
	mov.f32 	%f67, 0f00000000;
	mul.rn.f32 	%f105, %f25, %f67;
	mov.b32 	%r162, 0;
	bra.uni 	$L__BB1_24;
$L__BB1_19:
	mov.b32 	%r29, %f25;
	shl.b32 	%r106, %r29, 8;
	or.b32  	%r30, %r106, -2147483648;
	mov.b64 	%rd79, 0;
	mov.b32 	%r159, 0;
	mov.u64 	%rd77, __cudart_i2opi_f;
	mov.u64 	%rd78, %rd1;
$L__BB1_20:
	.pragma "nounroll";
	ld.global.nc.u32 	%r107, [%rd77];
	mad.wide.u32 	%rd51, %r107, %r30, %rd79;
	shr.u64 	%rd79, %rd51, 32;
	st.local.u32 	[%rd78], %rd51;
	add.s32 	%r159, %r159, 1;
	add.s64 	%rd78, %rd78, 4;
	add.s64 	%rd77, %rd77, 4;
	setp.ne.s32 	%p19, %r159, 6;
	@%p19 bra 	$L__BB1_20;
	shr.u32 	%r108, %r29, 23;
	st.local.u32 	[%rd1+24], %rd79;
	and.b32  	%r33, %r108, 31;
	and.b32  	%r109, %r108, 224;
	add.s32 	%r110, %r109, -128;
	shr.u32 	%r111, %r110, 5;
	mul.wide.u32 	%rd52, %r111, 4;
	sub.s64 	%rd22, %rd1, %rd52;
	ld.local.u32 	%r160, [%rd22+24];
	ld.local.u32 	%r161, [%rd22+20];
	setp.eq.s32 	%p20, %r33, 0;
	@%p20 bra 	$L__BB1_23;
	shf.l.wrap.b32 	%r160, %r161, %r160, %r33;
	ld.local.u32 	%r112, [%rd22+16];
	shf.l.wrap.b32 	%r161, %r112, %r161, %r33;
$L__BB1_23:
	shr.u32 	%r113, %r160, 30;
	shf.l.wrap.b32 	%r114, %r161, %r160, 2;
	shl.b32 	%r115, %r161, 2;
	shr.u32 	%r116, %r114, 31;
	add.s32 	%r117, %r116, %r113;
	neg.s32 	%r118, %r117;
	setp.lt.s32 	%p21, %r29, 0;
	selp.b32 	%r162, %r118, %r117, %p21;
	xor.b32  	%r119, %r114, %r29;
	shr.s32 	%r120, %r114, 31;
	xor.b32  	%r121, %r120, %r114;
	xor.b32  	%r122, %r120, %r115;
	cvt.u64.u32 	%rd53, %r121;
	shl.b64 	%rd54, %rd53, 32;
	cvt.u64.u32 	%rd55, %r122;
	or.b64  	%rd56, %rd54, %rd55;
	cvt.rn.f64.s64 	%fd9, %rd56;
	mul.f64 	%fd10, %fd9, 0d3BF921FB54442D19;
	cvt.rn.f32.f64 	%f65, %fd10;
	neg.f32 	%f66, %f65;
	setp.lt.s32 	%p22, %r119, 0;
	selp.f32 	%f105, %f66, %f65, %p22;
$L__BB1_24:
	setp.ltu.f32 	%p23, %f6, 0f47CE4780;
	mul.rn.f32 	%f68, %f105, %f105;
	and.b32  	%r124, %r162, 1;
	setp.eq.b32 	%p24, %r124, 1;
	selp.f32 	%f69, 0f3F800000, %f105, %p24;
	fma.rn.f32 	%f70, %f68, %f69, 0f00000000;
	fma.rn.f32 	%f71, %f68, 0f37CBAC00, 0fBAB607ED;
	selp.f32 	%f72, %f71, 0fB94D4153, %p24;
	selp.f32 	%f73, 0f3D2AAABB, 0f3C0885E4, %p24;
	fma.rn.f32 	%f74, %f72, %f68, %f73;
	selp.f32 	%f75, 0fBEFFFFFF, 0fBE2AAAA8, %p24;
	fma.rn.f32 	%f76, %f74, %f68, %f75;
	fma.rn.f32 	%f77, %f76, %f70, %f69;
	and.b32  	%r125, %r162, 2;
	setp.eq.s32 	%p25, %r125, 0;
	mov.f32 	%f78, 0f00000000;
	sub.f32 	%f79, %f78, %f77;
	selp.f32 	%f80, %f77, %f79, %p25;
	mul.f32 	%f18, %f3, %f80;
	@%p23 bra 	$L__BB1_32;
	setp.neu.f32 	%p26, %f6, 0f7F800000;
	@%p26 bra 	$L__BB1_27;
	mov.f32 	%f83, 0f00000000;
	mul.rn.f32 	%f106, %f25, %f83;
	mov.b32 	%r166, 0;
	bra.uni 	$L__BB1_32;
$L__BB1_27:
	mov.b32 	%r42, %f25;
	shl.b32 	%r127, %r42, 8;
	or.b32  	%r43, %r127, -2147483648;
	mov.b64 	%rd82, 0;
	mov.b32 	%r163, 0;
	mov.u64 	%rd80, __cudart_i2opi_f;
	mov.u64 	%rd81, %rd1;
$L__BB1_28:
	.pragma "nounroll";
	ld.global.nc.u32 	%r128, [%rd80];
	mad.wide.u32 	%rd59, %r128, %r43, %rd82;
	shr.u64 	%rd82, %rd59, 32;
	st.local.u32 	[%rd81], %rd59;
	add.s32 	%r163, %r163, 1;
	add.s64 	%rd81, %rd81, 4;
	add.s64 	%rd80, %rd80, 4;
	setp.ne.s32 	%p27, %r163, 6;
	@%p27 bra 	$L__BB1_28;
	shr.u32 	%r129, %r42, 23;
	st.local.u32 	[%rd1+24], %rd82;
	and.b32  	%r46, %r129, 31;
	and.b32  	%r130, %r129, 224;
	add.s32 	%r131, %r130, -128;
	shr.u32 	%r132, %r131, 5;
	mul.wide.u32 	%rd60, %r132, 4;
	sub.s64 	%rd29, %rd1, %rd60;
	ld.local.u32 	%r164, [%rd29+24];
	ld.local.u32 	%r165, [%rd29+20];
	setp.eq.s32 	%p28, %r46, 0;
	@%p28 bra 	$L__BB1_31;
	shf.l.wrap.b32 	%r164, %r165, %r164, %r46;
	ld.local.u32 	%r133, [%rd29+16];
	shf.l.wrap.b32 	%r165, %r133, %r165, %r46;
$L__BB1_31:
	shr.u32 	%r134, %r164, 30;
	shf.l.wrap.b32 	%r135, %r165, %r164, 2;
	shl.b32 	%r136, %r165, 2;
	shr.u32 	%r137, %r135, 31;
	add.s32 	%r138, %r137, %r134;
	neg.s32 	%r139, %r138;
	setp.lt.s32 	%p29, %r42, 0;
	selp.b32 	%r166, %r139, %r138, %p29;
	xor.b32  	%r140, %r135, %r42;
	shr.s32 	%r141, %r135, 31;
	xor.b32  	%r142, %r141, %r135;
	xor.b32  	%r143, %r141, %r136;
	cvt.u64.u32 	%rd61, %r142;
	shl.b64 	%rd62, %rd61, 32;
	cvt.u64.u32 	%rd63, %r143;
	or.b64  	%rd64, %rd62, %rd63;
	cvt.rn.f64.s64 	%fd11, %rd64;
	mul.f64 	%fd12, %fd11, 0d3BF921FB54442D19;
	cvt.rn.f32.f64 	%f81, %fd12;
	neg.f32 	%f82, %f81;
	setp.lt.s32 	%p30, %r140, 0;
	selp.f32 	%f106, %f82, %f81, %p30;
$L__BB1_32:
	add.s32 	%r145, %r166, 1;
	mul.rn.f32 	%f84, %f106, %f106;
	and.b32  	%r146, %r166, 1;
	setp.eq.b32 	%p31, %r146, 1;
	selp.f32 	%f85, %f106, 0f3F800000, %p31;
	fma.rn.f32 	%f86, %f84, %f85, 0f00000000;
	fma.rn.f32 	%f87, %f84, 0f37CBAC00, 0fBAB607ED;
	selp.f32 	%f88, 0fB94D4153, %f87, %p31;
	selp.f32 	%f89, 0f3C0885E4, 0f3D2AAABB, %p31;
	fma.rn.f32 	%f90, %f88, %f84, %f89;
	selp.f32 	%f91, 0fBE2AAAA8, 0fBEFFFFFF, %p31;
	fma.rn.f32 	%f92, %f90, %f84, %f91;
	fma.rn.f32 	%f93, %f92, %f86, %f85;
	and.b32  	%r147, %r145, 2;
	setp.eq.s32 	%p32, %r147, 0;
	mov.f32 	%f94, 0f00000000;
	sub.f32 	%f95, %f94, %f93;
	selp.f32 	%f96, %f93, %f95, %p32;
	fma.rn.f32 	%f97, %f4, %f96, %f18;
	add.f32 	%f98, %f14, %f1;
	cvt.rzi.s32.f32 	%r148, %f98;
	cvt.rn.f32.s32 	%f22, %r148;
	add.f32 	%f99, %f97, %f2;
	cvt.rzi.s32.f32 	%r149, %f99;
	cvt.rn.f32.s32 	%f23, %r149;
	setp.gt.s32 	%p33, %r148, -1;
	cvt.rn.f32.s32 	%f24, %r55;
	setp.lt.f32 	%p34, %f22, %f24;
	and.pred  	%p35, %p33, %p34;
	setp.gt.s32 	%p36, %r149, -1;
	cvt.rn.f32.s32 	%f100, %r56;
	setp.lt.f32 	%p37, %f23, %f100;
	and.pred  	%p38, %p36, %p37;
	and.pred  	%p40, %p35, %p38;
	not.pred 	%p41, %p40;
	@%p41 bra 	$L__BB1_34;
	fma.rn.f32 	%f101, %f24, %f23, %f22;
	cvt.rzi.s32.f32 	%r150, %f101;
	cvta.to.global.u64 	%rd65, %rd30;
	mul.wide.s32 	%rd66, %r150, 4;
	add.s64 	%rd67, %rd65, %rd66;
	ld.global.f32 	%f102, [%rd67];
	cvta.to.global.u64 	%rd68, %rd31;
	mul.wide.s32 	%rd69, %r1, 4;
	add.s64 	%rd70, %rd68, %rd69;
	st.global.f32 	[%rd70], %f102;
$L__BB1_34:
	ret;

}


// ===== COMPILED SASS (sm_100) =====

	.target	sm_100

	.elftype	@"ET_EXEC"


//--------------------- .note.nv.tkinfo           --------------------------
	.section	.note.nv.tkinfo,"",@"SHT_NOTE"
	.sectionflags	@"SHF_NOTE_NV_TKINFO"
	.tkinfo
        /*0018*/ 	.word	0x00000002
        /*0030*/ 	.string	""
        /*0030*/ 	.string	"ptxas"
        /*0030*/ 	.string	"Cuda compilation tools, release 13.0, V13.0.88"
        /*0030*/ 	.string	"Build cuda_13.0.r13.0/compiler.36424714_0"
        /*0030*/ 	.string	"-arch sm_100 -m 64 "



//--------------------- .note.nv.cuinfo           --------------------------
	.section	.note.nv.cuinfo,"",@"SHT_NOTE"
	.sectionflags	@"SHF_NOTE_NV_CUINFO"
        /*0018*/ 	.short	0x0002
        /*001a*/ 	.short	0x0064
        /*001c*/ 	.short	0x0082
	.zero		2


//--------------------- .nv.info                  --------------------------
	.section	.nv.info,"",@"SHT_CUDA_INFO"
	.align	4


	//----- nvinfo : EIATTR_REGCOUNT
	.align		4
        /*0000*/ 	.byte	0x04, 0x2f
        /*0002*/ 	.short	(.L_2 - .L_1)
	.align		4
.L_1:
        /*0004*/ 	.word	index@(_Z13rotateScatterPfS_fii)
        /*0008*/ 	.word	0x0000001e


	//----- nvinfo : EIATTR_FRAME_SIZE
	.align		4
.L_2:
        /*000c*/ 	.byte	0x04, 0x11
        /*000e*/ 	.short	(.L_4 - .L_3)
	.align		4
.L_3:
        /*0010*/ 	.word	index@(_Z13rotateScatterPfS_fii)
        /*0014*/ 	.word	0x00000000


	//----- nvinfo : EIATTR_REGCOUNT
	.align		4
.L_4:
        /*0018*/ 	.byte	0x04, 0x2f
        /*001a*/ 	.short	(.L_6 - .L_5)
	.align		4
.L_5:
        /*001c*/ 	.word	index@(_Z12rotateGatherPfS_fii)
        /*0020*/ 	.word	0x0000001e


	//----- nvinfo : EIATTR_FRAME_SIZE
	.align		4
.L_6:
        /*0024*/ 	.byte	0x04, 0x11
        /*0026*/ 	.short	(.L_8 - .L_7)
	.align		4
.L_7:
        /*0028*/ 	.word	index@(_Z12rotateGatherPfS_fii)
        /*002c*/ 	.word	0x00000000


	//----- nvinfo : EIATTR_MIN_STACK_SIZE
	.align		4
.L_8:
        /*0030*/ 	.byte	0x04, 0x12
        /*0032*/ 	.short	(.L_10 - .L_9)
	.align		4
.L_9:
        /*0034*/ 	.word	index@(_Z12rotateGatherPfS_fii)
        /*0038*/ 	.word	0x00000000


	//----- nvinfo : EIATTR_MIN_STACK_SIZE
	.align		4
.L_10:
        /*003c*/ 	.byte	0x04, 0x12
        /*003e*/ 	.short	(.L_12 - .L_11)
	.align		4
.L_11:
        /*0040*/ 	.word	index@(_Z13rotateScatterPfS_fii)
        /*0044*/ 	.word	0x00000000
.L_12:


//--------------------- .nv.compat                --------------------------
	.section	.nv.compat,"",@"SHT_CUDA_COMPAT_INFO"
	.align	4
        /*0000*/ 	.byte	0x02, 0x09, 0x00, 0x00, 0x02, 0x02, 0x01, 0x00, 0x02, 0x05, 0x05, 0x00, 0x03, 0x07, 0x01, 0x01
        /*0010*/ 	.byte	0x02, 0x03, 0x00, 0x00, 0x02, 0x06, 0x01, 0x00, 0x04, 0x0b, 0x08, 0x00, 0x01, 0x00, 0x00, 0x00
        /*0020*/ 	.byte	0x00, 0x00, 0x00, 0x00


//--------------------- .nv.info._Z12rotateGatherPfS_fii --------------------------
	.section	.nv.info._Z12rotateGatherPfS_fii,"",@"SHT_CUDA_INFO"
	.sectionflags	@""
	.align	4


	//----- nvinfo : EIATTR_CUDA_API_VERSION
	.align		4
        /*0000*/ 	.byte	0x04, 0x37
        /*0002*/ 	.short	(.L_14 - .L_13)
.L_13:
        /*0004*/ 	.word	0x00000082


	//----- nvinfo : EIATTR_KPARAM_INFO
	.align		4
.L_14:
        /*0008*/ 	.byte	0x04, 0x17
        /*000a*/ 	.short	(.L_16 - .L_15)
.L_15:
        /*000c*/ 	.word	0x00000000
        /*0010*/ 	.short	0x0004
        /*0012*/ 	.short	0x0018
        /*0014*/ 	.byte	0x00, 0xf0, 0x11, 0x00


	//----- nvinfo : EIATTR_KPARAM_INFO
	.align		4
.L_16:
        /*0018*/ 	.byte	0x04, 0x17
        /*001a*/ 	.short	(.L_18 - .L_17)
.L_17:
        /*001c*/ 	.word	0x00000000
        /*0020*/ 	.short	0x0003
        /*0022*/ 	.short	0x0014
        /*0024*/ 	.byte	0x00, 0xf0, 0x11, 0x00


	//----- nvinfo : EIATTR_KPARAM_INFO
	.align		4
.L_18:
        /*0028*/ 	.byte	0x04, 0x17
        /*002a*/ 	.short	(.L_20 - .L_19)
.L_19:
        /*002c*/ 	.word	0x00000000
        /*0030*/ 	.short	0x0002
        /*0032*/ 	.short	0x0010
        /*0034*/ 	.byte	0x00, 0xf0, 0x11, 0x00


	//----- nvinfo : EIATTR_KPARAM_INFO
	.align		4
.L_20:
        /*0038*/ 	.byte	0x04, 0x17
        /*003a*/ 	.short	(.L_22 - .L_21)
.L_21:
        /*003c*/ 	.word	0x00000000
        /*0040*/ 	.short	0x0001
        /*0042*/ 	.short	0x0008
        /*0044*/ 	.byte	0x00, 0xf5, 0x21, 0x00


	//----- nvinfo : EIATTR_KPARAM_INFO
	.align		4
.L_22:
        /*0048*/ 	.byte	0x04, 0x17
        /*004a*/ 	.short	(.L_24 - .L_23)
.L_23:
        /*004c*/ 	.word	0x00000000
        /*0050*/ 	.short	0x0000
        /*0052*/ 	.short	0x0000
        /*0054*/ 	.byte	0x00, 0xf5, 0x21, 0x00


	//----- nvinfo : EIATTR_SPARSE_MMA_MASK
	.align		4
.L_24:
        /*0058*/ 	.byte	0x03, 0x50
        /*005a*/ 	.short	0x0000


	//----- nvinfo : EIATTR_MAXREG_COUNT
	.align		4
        /*005c*/ 	.byte	0x03, 0x1b
        /*005e*/ 	.short	0x00ff


	//----- nvinfo : EIATTR_MERCURY_ISA_VERSION
	.align		4
        /*0060*/ 	.byte	0x03, 0x5f
        /*0062*/ 	.short	0x0101


	//----- nvinfo : EIATTR_VRC_CTA_INIT_COUNT
	.align		4
        /*0064*/ 	.byte	0x02, 0x4a
	.zero		1
	.zero		1


	//----- nvinfo : EIATTR_EXIT_INSTR_OFFSETS
	.align		4
        /*0068*/ 	.byte	0x04, 0x1c
        /*006a*/ 	.short	(.L_26 - .L_25)


	//   ....[0]....
.L_25:
        /*006c*/ 	.word	0x00002200


	//   ....[1]....
        /*0070*/ 	.word	0x00002290


	//----- nvinfo : EIATTR_CBANK_PARAM_SIZE
	.align		4
.L_26:
        /*0074*/ 	.byte	0x03, 0x19
        /*0076*/ 	.short	0x001c


	//----- nvinfo : EIATTR_PARAM_CBANK
	.align		4
        /*0078*/ 	.byte	0x04, 0x0a
        /*007a*/ 	.short	(.L_28 - .L_27)
	.align		4
.L_27:
        /*007c*/ 	.word	index@(.nv.constant0._Z12rotateGatherPfS_fii)
        /*0080*/ 	.short	0x0380
        /*0082*/ 	.short	0x001c


	//----- nvinfo : EIATTR_SW_WAR
	.align		4
.L_28:
        /*0084*/ 	.byte	0x04, 0x36
        /*0086*/ 	.short	(.L_30 - .L_29)
.L_29:
        /*0088*/ 	.word	0x00000008
.L_30:


//--------------------- .nv.info._Z13rotateScatterPfS_fii --------------------------
	.section	.nv.info._Z13rotateScatterPfS_fii,"",@"SHT_CUDA_INFO"
	.sectionflags	@""
	.align	4


	//----- nvinfo : EIATTR_CUDA_API_VERSION
	.align		4
        /*0000*/ 	.byte	0x04, 0x37
        /*0002*/ 	.short	(.L_32 - .L_31)
.L_31:
        /*0004*/ 	.word	0x00000082


	//----- nvinfo : EIATTR_KPARAM_INFO
	.align		4
.L_32:
        /*0008*/ 	.byte	0x04, 0x17
        /*000a*/ 	.short	(.L_34 - .L_33)
.L_33:
        /*000c*/ 	.word	0x00000000
        /*0010*/ 	.short	0x0004
        /*0012*/ 	.short	0x0018
        /*0014*/ 	.byte	0x00, 0xf0, 0x11, 0x00


	//----- nvinfo : EIATTR_KPARAM_INFO
	.align		4
.L_34:
        /*0018*/ 	.byte	0x04, 0x17
        /*001a*/ 	.short	(.L_36 - .L_35)
.L_35:
        /*001c*/ 	.word	0x00000000
        /*0020*/ 	.short	0x0003
        /*0022*/ 	.short	0x0014
        /*0024*/ 	.byte	0x00, 0xf0, 0x11, 0x00


	//----- nvinfo : EIATTR_KPARAM_INFO
	.align		4
.L_36:
        /*0028*/ 	.byte	0x04, 0x17
        /*002a*/ 	.short	(.L_38 - .L_37)
.L_37:
        /*002c*/ 	.word	0x00000000
        /*0030*/ 	.short	0x0002
        /*0032*/ 	.short	0x0010
        /*0034*/ 	.byte	0x00, 0xf0, 0x11, 0x00


	//----- nvinfo : EIATTR_KPARAM_INFO
	.align		4
.L_38:
        /*0038*/ 	.byte	0x04, 0x17
        /*003a*/ 	.short	(.L_40 - .L_39)
.L_39:
        /*003c*/ 	.word	0x00000000
        /*0040*/ 	.short	0x0001
        /*0042*/ 	.short	0x0008
        /*0044*/ 	.byte	0x00, 0xf5, 0x21, 0x00


	//----- nvinfo : EIATTR_KPARAM_INFO
	.align		4
.L_40:
        /*0048*/ 	.byte	0x04, 0x17
        /*004a*/ 	.short	(.L_42 - .L_41)
.L_41:
        /*004c*/ 	.word	0x00000000
        /*0050*/ 	.short	0x0000
        /*0052*/ 	.short	0x0000
        /*0054*/ 	.byte	0x00, 0xf5, 0x21, 0x00


	//----- nvinfo : EIATTR_SPARSE_MMA_MASK
	.align		4
.L_42:
        /*0058*/ 	.byte	0x03, 0x50
        /*005a*/ 	.short	0x0000


	//----- nvinfo : EIATTR_MAXREG_COUNT
	.align		4
        /*005c*/ 	.byte	0x03, 0x1b
        /*005e*/ 	.short	0x00ff


	//----- nvinfo : EIATTR_MERCURY_ISA_VERSION
	.align		4
        /*0060*/ 	.byte	0x03, 0x5f
        /*0062*/ 	.short	0x0101


	//----- nvinfo : EIATTR_VRC_CTA_INIT_COUNT
	.align		4
        /*0064*/ 	.byte	0x02, 0x4a
	.zero		1
	.zero		1


	//----- nvinfo : EIATTR_EXIT_INSTR_OFFSETS
	.align		4
        /*0068*/ 	.byte	0x04, 0x1c
        /*006a*/ 	.short	(.L_44 - .L_43)


	//   ....[0]....
.L_43:
        /*006c*/ 	.word	0x00002200


	//   ....[1]....
        /*0070*/ 	.word	0x00002290


	//----- nvinfo : EIATTR_CBANK_PARAM_SIZE
	.align		4
.L_44:
        /*0074*/ 	.byte	0x03, 0x19
        /*0076*/ 	.short	0x001c


	//----- nvinfo : EIATTR_PARAM_CBANK
	.align		4
        /*0078*/ 	.byte	0x04, 0x0a
        /*007a*/ 	.short	(.L_46 - .L_45)
	.align		4
.L_45:
        /*007c*/ 	.word	index@(.nv.constant0._Z13rotateScatterPfS_fii)
        /*0080*/ 	.short	0x0380
        /*0082*/ 	.short	0x001c


	//----- nvinfo : EIATTR_SW_WAR
	.align		4
.L_46:
        /*0084*/ 	.byte	0x04, 0x36
        /*0086*/ 	.short	(.L_48 - .L_47)
.L_47:
        /*0088*/ 	.word	0x00000008
.L_48:


//--------------------- .nv.callgraph             --------------------------
	.section	.nv.callgraph,"",@"SHT_CUDA_CALLGRAPH"
	.align	4
	.sectionentsize	8
	.align		4
        /*0000*/ 	.word	0x00000000
	.align		4
        /*0004*/ 	.word	0xffffffff
	.align		4
        /*0008*/ 	.word	0x00000000
	.align		4
        /*000c*/ 	.word	0xfffffffe
	.align		4
        /*0010*/ 	.word	0x00000000
	.align		4
        /*0014*/ 	.word	0xfffffffd
	.align		4
        /*0018*/ 	.word	0x00000000
	.align		4
        /*001c*/ 	.word	0xfffffffc


//--------------------- .nv.constant4             --------------------------
	.section	.nv.constant4,"a",@progbits
	.align	8
	.align		8
.nv.constant4:
        /*0000*/ 	.dword	__cudart_i2opi_f


//--------------------- .text._Z12rotateGatherPfS_fii --------------------------
	.section	.text._Z12rotateGatherPfS_fii,"ax",@progbits
	.align	128
        .global         _Z12rotateGatherPfS_fii
        .type           _Z12rotateGatherPfS_fii,@function
        .size           _Z12rotateGatherPfS_fii,(.L_x_26 - _Z12rotateGatherPfS_fii)
        .other          _Z12rotateGatherPfS_fii,@"STO_CUDA_ENTRY STV_DEFAULT"
_Z12rotateGatherPfS_fii:
.text._Z12rotateGatherPfS_fii:
[----:B------:R-:W-:Y:S08]  /*0000*/  LDC R1, c[0x0][0x37c] ;  /* 0x0000df00ff017b82 */ /* 0x000ff00000000800 */
[----:B------:R-:W0:Y:S01]  /*0010*/  LDC R0, c[0x0][0x394] ;  /* 0x0000e500ff007b82 */ /* 0x000e220000000800 */
[----:B------:R-:W1:Y:S01]  /*0020*/  S2R R12, SR_TID.X ;  /* 0x00000000000c7919 */ /* 0x000e620000002100 */
[----:B------:R-:W2:Y:S06]  /*0030*/  LDCU.64 UR6, c[0x0][0x358] ;  /* 0x00006b00ff0677ac */ /* 0x000eac0008000a00 */
[----:B------:R-:W3:Y:S08]  /*0040*/  LDC R2, c[0x0][0x398] ;  /* 0x0000e600ff027b82 */ /* 0x000ef00000000800 */
[----:B------:R-:W1:Y:S01]  /*0050*/  S2UR UR4, SR_CTAID.X ;  /* 0x00000000000479c3 */ /* 0x000e620000002500 */
[----:B0-----:R-:W-:-:S07]  /*0060*/  IABS R5, R0 ;  /* 0x0000000000057213 */ /* 0x001fce0000000000 */
[----:B------:R-:W1:Y:S01]  /*0070*/  LDC R9, c[0x0][0x360] ;  /* 0x0000d800ff097b82 */ /* 0x000e620000000800 */
[----:B------:R-:W0:Y:S01]  /*0080*/  I2F.RP R3, R5 ;  /* 0x0000000500037306 */ /* 0x000e220000209400 */
[----:B---3--:R-:W-:-:S07]  /*0090*/  IABS R8, R2 ;  /* 0x0000000200087213 */ /* 0x008fce0000000000 */
[----:B------:R-:W3:Y:S08]  /*00a0*/  I2F.RP R4, R8 ;  /* 0x0000000800047306 */ /* 0x000ef00000209400 */
[----:B0-----:R-:W0:Y:S08]  /*00b0*/  MUFU.RCP R3, R3 ;  /* 0x0000000300037308 */ /* 0x001e300000001000 */
[----:B---3--:R-:W3:Y:S01]  /*00c0*/  MUFU.RCP R4, R4 ;  /* 0x0000000400047308 */ /* 0x008ee20000001000 */
[----:B0-----:R-:W-:-:S02]  /*00d0*/  VIADD R10, R3, 0xffffffe ;  /* 0x0ffffffe030a7836 */ /* 0x001fc40000000000 */
[----:B-1----:R-:W-:-:S05]  /*00e0*/  IMAD R3, R9, UR4, R12 ;  /* 0x0000000409037c24 */ /* 0x002fca000f8e020c */
[----:B------:R0:W1:Y:S01]  /*00f0*/  F2I.FTZ.U32.TRUNC.NTZ R11, R10 ;  /* 0x0000000a000b7305 */ /* 0x000062000021f000 */
[----:B------:R-:W-:Y:S01]  /*0100*/  IABS R13, R3 ;  /* 0x00000003000d7213 */ /* 0x000fe20000000000 */
[----:B---3--:R-:W-:Y:S01]  /*0110*/  VIADD R6, R4, 0xffffffe ;  /* 0x0ffffffe04067836 */ /* 0x008fe20000000000 */
[----:B------:R-:W-:Y:S01]  /*0120*/  ISETP.GE.AND P3, PT, R3, RZ, PT ;  /* 0x000000ff0300720c */ /* 0x000fe20003f66270 */
[----:B------:R-:W3:Y:S04]  /*0130*/  LDC R4, c[0x0][0x390] ;  /* 0x0000e400ff047b82 */ /* 0x000ee80000000800 */
[----:B------:R4:W5:Y:S01]  /*0140*/  F2I.FTZ.U32.TRUNC.NTZ R7, R6 ;  /* 0x0000000600077305 */ /* 0x000962000021f000 */
[----:B0-----:R-:W-:Y:S02]  /*0150*/  IMAD.MOV.U32 R10, RZ, RZ, RZ ;  /* 0x000000ffff0a7224 */ /* 0x001fe400078e00ff */
[----:B-1----:R-:W-:-:S02]  /*0160*/  IMAD.MOV R14, RZ, RZ, -R11 ;  /* 0x000000ffff0e7224 */ /* 0x002fc400078e0a0b */
[----:B----4-:R-:W-:Y:S02]  /*0170*/  IMAD.MOV.U32 R6, RZ, RZ, RZ ;  /* 0x000000ffff067224 */ /* 0x010fe400078e00ff */
[----:B------:R-:W-:-:S04]  /*0180*/  IMAD R9, R14, R5, RZ ;  /* 0x000000050e097224 */ /* 0x000fc800078e02ff */
[----:B------:R-:W-:-:S04]  /*0190*/  IMAD.HI.U32 R10, R11, R9, R10 ;  /* 0x000000090b0a7227 */ /* 0x000fc800078e000a */
[----:B-----5:R-:W-:Y:S02]  /*01a0*/  IMAD.MOV R15, RZ, RZ, -R7 ;  /* 0x000000ffff0f7224 */ /* 0x020fe400078e0a07 */
[----:B------:R-:W-:-:S04]  /*01b0*/  IMAD.HI.U32 R10, R10, R13, RZ ;  /* 0x0000000d0a0a7227 */ /* 0x000fc800078e00ff */
[C---:B---3--:R-:W-:Y:S01]  /*01c0*/  FMUL R20, R4.reuse, 0.63661974668502807617 ;  /* 0x3f22f98304147820 */ /* 0x048fe20000400000 */
[----:B------:R-:W-:Y:S01]  /*01d0*/  FSETP.GE.AND P5, PT, |R4|, 105615, PT ;  /* 0x47ce47800400780b */ /* 0x000fe20003fa6200 */
[----:B------:R-:W-:Y:S01]  /*01e0*/  IMAD R9, R15, R8, RZ ;  /* 0x000000080f097224 */ /* 0x000fe200078e02ff */
[----:B------:R-:W-:-:S03]  /*01f0*/  IADD3 R10, PT, PT, -R10, RZ, RZ ;  /* 0x000000ff0a0a7210 */ /* 0x000fc60007ffe1ff */
[----:B------:R-:W0:Y:S01]  /*0200*/  F2I.NTZ R20, R20 ;  /* 0x0000001400147305 */ /* 0x000e220000203100 */
[----:B------:R-:W-:-:S04]  /*0210*/  IMAD.HI.U32 R6, R7, R9, R6 ;  /* 0x0000000907067227 */ /* 0x000fc800078e0006 */
[C---:B------:R-:W-:Y:S02]  /*0220*/  IMAD R12, R5.reuse, R10, R13 ;  /* 0x0000000a050c7224 */ /* 0x040fe400078e020d */
[----:B------:R-:W-:Y:S01]  /*0230*/  IMAD.HI.U32 R9, R6, R13, RZ ;  /* 0x0000000d06097227 */ /* 0x000fe200078e00ff */
[----:B------:R-:W1:Y:S02]  /*0240*/  I2F.F64 R10, R0 ;  /* 0x00000000000a7312 */ /* 0x000e640000201c00 */
[----:B------:R-:W-:Y:S01]  /*0250*/  ISETP.GT.U32.AND P0, PT, R5, R12, PT ;  /* 0x0000000c0500720c */ /* 0x000fe20003f04070 */
[----:B------:R-:W-:-:S04]  /*0260*/  IMAD.MOV R6, RZ, RZ, -R9 ;  /* 0x000000ffff067224 */ /* 0x000fc800078e0a09 */
[C---:B------:R-:W-:Y:S02]  /*0270*/  IMAD R13, R8.reuse, R6, R13 ;  /* 0x00000006080d7224 */ /* 0x040fe400078e020d */
[----:B------:R-:W3:Y:S03]  /*0280*/  I2F.F64 R6, R2 ;  /* 0x0000000200067312 */ /* 0x000ee60000201c00 */
[----:B------:R-:W-:-:S03]  /*0290*/  ISETP.GT.U32.AND P2, PT, R8, R13, PT ;  /* 0x0000000d0800720c */ /* 0x000fc60003f44070 */
[----:B------:R-:W-:Y:S01]  /*02a0*/  @!P0 IMAD.IADD R12, R12, 0x1, -R5 ;  /* 0x000000010c0c8824 */ /* 0x000fe200078e0a05 */
[----:B-1----:R-:W-:-:S04]  /*02b0*/  DMUL R10, R10, 0.5 ;  /* 0x3fe000000a0a7828 */ /* 0x002fc80000000000 */
[----:B------:R-:W-:Y:S01]  /*02c0*/  ISETP.GT.U32.AND P0, PT, R5, R12, PT ;  /* 0x0000000c0500720c */ /* 0x000fe20003f04070 */
[----:B---3--:R-:W-:-:S04]  /*02d0*/  DMUL R6, R6, 0.5 ;  /* 0x3fe0000006067828 */ /* 0x008fc80000000000 */
[----:B------:R-:W-:Y:S01]  /*02e0*/  @!P2 IMAD.IADD R13, R13, 0x1, -R8 ;  /* 0x000000010d0da824 */ /* 0x000fe200078e0a08 */
[----:B------:R-:W1:Y:S01]  /*02f0*/  F2F.F32.F64 R11, R10 ;  /* 0x0000000a000b7310 */ /* 0x000e620000301000 */
[----:B------:R-:W-:Y:S01]  /*0300*/  @!P2 VIADD R9, R9, 0x1 ;  /* 0x000000010909a836 */ /* 0x000fe20000000000 */
[----:B------:R-:W-:Y:S02]  /*0310*/  ISETP.NE.AND P2, PT, R2, RZ, PT ;  /* 0x000000ff0200720c */ /* 0x000fe40003f45270 */
[----:B------:R-:W-:Y:S02]  /*0320*/  ISETP.GE.U32.AND P1, PT, R13, R8, PT ;  /* 0x000000080d00720c */ /* 0x000fe40003f26070 */
[----:B------:R-:W-:Y:S01]  /*0330*/  LOP3.LUT R8, R3, R2, RZ, 0x3c, !PT ;  /* 0x0000000203087212 */ /* 0x000fe200078e3cff */
[----:B------:R-:W-:Y:S01]  /*0340*/  @!P0 IMAD.IADD R12, R12, 0x1, -R5 ;  /* 0x000000010c0c8824 */ /* 0x000fe200078e0a05 */
[----:B------:R-:W-:Y:S01]  /*0350*/  ISETP.NE.AND P0, PT, R0, RZ, PT ;  /* 0x000000ff0000720c */ /* 0x000fe20003f05270 */
[----:B------:R1:W3:Y:S01]  /*0360*/  F2F.F32.F64 R10, R6 ;  /* 0x00000006000a7310 */ /* 0x0002e20000301000 */
[----:B------:R-:W-:-:S02]  /*0370*/  ISETP.GE.AND P4, PT, R8, RZ, PT ;  /* 0x000000ff0800720c */ /* 0x000fc40003f86270 */
[----:B0-----:R-:W-:Y:S02]  /*0380*/  I2FP.F32.S32 R5, R20 ;  /* 0x0000001400057245 */ /* 0x001fe40000201400 */
[----:B------:R-:W-:-:S03]  /*0390*/  @!P3 IADD3 R12, PT, PT, -R12, RZ, RZ ;  /* 0x000000ff0c0cb210 */ /* 0x000fc60007ffe1ff */
[----:B------:R-:W-:Y:S02]  /*03a0*/  @P1 VIADD R9, R9, 0x1 ;  /* 0x0000000109091836 */ /* 0x000fe40000000000 */
[C---:B------:R-:W-:Y:S02]  /*03b0*/  FFMA R8, R5.reuse, -1.5707962512969970703, R4 ;  /* 0xbfc90fda05087823 */ /* 0x040fe40000000004 */
[----:B------:R-:W-:Y:S02]  /*03c0*/  @!P0 LOP3.LUT R12, RZ, R0, RZ, 0x33, !PT ;  /* 0x00000000ff0c8212 */ /* 0x000fe400078e33ff */
[C---:B------:R-:W-:Y:S01]  /*03d0*/  FFMA R8, R5.reuse, -7.5497894158615963534e-08, R8 ;  /* 0xb3a2216805087823 */ /* 0x040fe20000000008 */
[----:B------:R-:W-:Y:S01]  /*03e0*/  @!P4 IMAD.MOV R9, RZ, RZ, -R9 ;  /* 0x000000ffff09c224 */ /* 0x000fe200078e0a09 */
[----:B------:R-:W-:Y:S02]  /*03f0*/  @!P2 LOP3.LUT R9, RZ, R2, RZ, 0x33, !PT ;  /* 0x00000002ff09a212 */ /* 0x000fe400078e33ff */
[----:B------:R-:W-:Y:S01]  /*0400*/  I2FP.F32.S32 R12, R12 ;  /* 0x0000000c000c7245 */ /* 0x000fe20000201400 */
[----:B------:R-:W-:Y:S01]  /*0410*/  FFMA R5, R5, -5.3903029534742383927e-15, R8 ;  /* 0xa7c234c505057823 */ /* 0x000fe20000000008 */
[----:B------:R-:W-:-:S02]  /*0420*/  I2FP.F32.S32 R9, R9 ;  /* 0x0000000900097245 */ /* 0x000fc40000201400 */
[----:B------:R-:W-:Y:S01]  /*0430*/  P2R R8, PR, RZ, 0x20 ;  /* 0x00000020ff087803 */ /* 0x000fe20000000000 */
[----:B-1----:R-:W-:Y:S01]  /*0440*/  FADD R6, R12, -R11 ;  /* 0x8000000b0c067221 */ /* 0x002fe20000000000 */
[----:B------:R-:W-:Y:S02]  /*0450*/  IMAD.MOV.U32 R8, RZ, RZ, R20 ;  /* 0x000000ffff087224 */ /* 0x000fe400078e0014 */
[----:B---3--:R-:W-:Y:S01]  /*0460*/  FADD R7, R9, -R10 ;  /* 0x8000000a09077221 */ /* 0x008fe20000000000 */
[----:B------:R-:W-:Y:S01]  /*0470*/  IMAD.MOV.U32 R14, RZ, RZ, R5 ;  /* 0x000000ffff0e7224 */ /* 0x000fe200078e0005 */
[----:B--2---:R-:W-:Y:S06]  /*0480*/  @!P5 BRA `(.L_x_0) ;  /* 0x000000040078d947 */ /* 0x004fec0003800000 */
[----:B------:R-:W-:-:S13]  /*0490*/  FSETP.NEU.AND P0, PT, |R4|, +INF , PT ;  /* 0x7f8000000400780b */ /* 0x000fda0003f0d200 */
[----:B------:R-:W-:Y:S01]  /*04a0*/  @!P0 FMUL R14, RZ, R4 ;  /* 0x00000004ff0e8220 */ /* 0x000fe20000400000 */
[----:B------:R-:W-:Y:S01]  /*04b0*/  @!P0 IMAD.MOV.U32 R20, RZ, RZ, RZ ;  /* 0x000000ffff148224 */ /* 0x000fe200078e00ff */
[----:B------:R-:W-:Y:S06]  /*04c0*/  @!P0 BRA `(.L_x_0) ;  /* 0x0000000400688947 */ /* 0x000fec0003800000 */
[----:B------:R-:W-:Y:S01]  /*04d0*/  IMAD.SHL.U32 R9, R4, 0x100, RZ ;  /* 0x0000010004097824 */ /* 0x000fe200078e00ff */
[----:B------:R-:W-:Y:S01]  /*04e0*/  MOV R21, RZ ;  /* 0x000000ff00157202 */ /* 0x000fe20000000f00 */
[----:B------:R-:W-:Y:S01]  /*04f0*/  IMAD.MOV.U32 R19, RZ, RZ, RZ ;  /* 0x000000ffff137224 */ /* 0x000fe200078e00ff */
[----:B------:R-:W0:Y:S01]  /*0500*/  LDCU.64 UR8, c[0x4][URZ] ;  /* 0x01000000ff0877ac */ /* 0x000e220008000a00 */
[----:B------:R-:W-:Y:S01]  /*0510*/  IMAD.MOV.U32 R22, RZ, RZ, RZ ;  /* 0x000000ffff167224 */ /* 0x000fe200078e00ff */
[----:B------:R-:W-:Y:S01]  /*0520*/  LOP3.LUT R20, R9, 0x80000000, RZ, 0xfc, !PT ;  /* 0x8000000009147812 */ /* 0x000fe200078efcff */
[----:B------:R-:W-:-:S06]  /*0530*/  UMOV UR4, URZ ;  /* 0x000000ff00047c82 */ /* 0x000fcc0008000000 */
.L_x_1:
[----:B0-----:R-:W-:Y:S02]  /*0540*/  IMAD.U32 R15, RZ, RZ, UR9 ;  /* 0x00000009ff0f7e24 */ /* 0x001fe4000f8e00ff */
[----:B------:R-:W-:-:S05]  /*0550*/  IMAD.U32 R14, RZ, RZ, UR8 ;  /* 0x00000008ff0e7e24 */ /* 0x000fca000f8e00ff */
[----:B------:R-:W2:Y:S01]  /*0560*/  LDG.E.CONSTANT R15, desc[UR6][R14.64] ;  /* 0x000000060e0f7981 */ /* 0x000ea2000c1e9900 */
[----:B------:R-:W-:Y:S01]  /*0570*/  UIADD3 UR4, UPT, UPT, UR4, 0x1, URZ ;  /* 0x0000000104047890 */ /* 0x000fe2000fffe0ff */
[C---:B------:R-:W-:Y:S01]  /*0580*/  ISETP.EQ.AND P0, PT, R22.reuse, RZ, PT ;  /* 0x000000ff1600720c */ /* 0x040fe20003f02270 */
[----:B------:R-:W-:Y:S01]  /*0590*/  UIADD3 UR8, UP1, UPT, UR8, 0x4, URZ ;  /* 0x0000000408087890 */ /* 0x000fe2000ff3e0ff */
[C---:B------:R-:W-:Y:S01]  /*05a0*/  ISETP.EQ.AND P1, PT, R22.reuse, 0x4, PT ;  /* 0x000000041600780c */ /* 0x040fe20003f22270 */
[----:B------:R-:W-:Y:S01]  /*05b0*/  UISETP.NE.AND UP0, UPT, UR4, 0x6, UPT ;  /* 0x000000060400788c */ /* 0x000fe2000bf05270 */
[C---:B------:R-:W-:Y:S01]  /*05c0*/  ISETP.EQ.AND P3, PT, R22.reuse, 0xc, PT ;  /* 0x0000000c1600780c */ /* 0x040fe20003f62270 */
[----:B------:R-:W-:Y:S01]  /*05d0*/  UIADD3.X UR9, UPT, UPT, URZ, UR9, URZ, UP1, !UPT ;  /* 0x00000009ff097290 */ /* 0x000fe20008ffe4ff */
[C---:B------:R-:W-:Y:S02]  /*05e0*/  ISETP.EQ.AND P4, PT, R22.reuse, 0x10, PT ;  /* 0x000000101600780c */ /* 0x040fe40003f82270 */
[----:B------:R-:W-:Y:S01]  /*05f0*/  ISETP.EQ.AND P5, PT, R22, 0x14, PT ;  /* 0x000000141600780c */ /* 0x000fe20003fa2270 */
[----:B--2---:R-:W-:-:S03]  /*0600*/  IMAD.WIDE.U32 R16, R15, R20, RZ ;  /* 0x000000140f107225 */ /* 0x004fc600078e00ff */
[----:B------:R-:W-:-:S05]  /*0610*/  IADD3 R16, P2, PT, R16, R19, RZ ;  /* 0x0000001310107210 */ /* 0x000fca0007f5e0ff */
[----:B------:R-:W-:Y:S01]  /*0620*/  IMAD.X R19, R17, 0x1, R21, P2 ;  /* 0x0000000111137824 */ /* 0x000fe200010e0615 */
[----:B------:R-:W-:Y:S01]  /*0630*/  ISETP.EQ.AND P2, PT, R22, 0x8, PT ;  /* 0x000000081600780c */ /* 0x000fe20003f42270 */
[--C-:B------:R-:W-:Y:S02]  /*0640*/  @P0 IMAD.MOV.U32 R9, RZ, RZ, R16.reuse ;  /* 0x000000ffff090224 */ /* 0x100fe400078e0010 */
[--C-:B------:R-:W-:Y:S02]  /*0650*/  @P1 IMAD.MOV.U32 R10, RZ, RZ, R16.reuse ;  /* 0x000000ffff0a1224 */ /* 0x100fe400078e0010 */
[--C-:B------:R-:W-:Y:S02]  /*0660*/  @P3 IMAD.MOV.U32 R12, RZ, RZ, R16.reuse ;  /* 0x000000ffff0c3224 */ /* 0x100fe400078e0010 */
[--C-:B------:R-:W-:Y:S02]  /*0670*/  @P4 IMAD.MOV.U32 R13, RZ, RZ, R16.reuse ;  /* 0x000000ffff0d4224 */ /* 0x100fe400078e0010 */
[----:B------:R-:W-:-:S02]  /*0680*/  @P5 IMAD.MOV.U32 R18, RZ, RZ, R16 ;  /* 0x000000ffff125224 */ /* 0x000fc400078e0010 */
[----:B------:R-:W-:Y:S02]  /*0690*/  VIADD R22, R22, 0x4 ;  /* 0x0000000416167836 */ /* 0x000fe40000000000 */
[----:B------:R-:W-:Y:S01]  /*06a0*/  @P2 MOV R11, R16 ;  /* 0x00000010000b2202 */ /* 0x000fe20000000f00 */
[----:B------:R-:W-:Y:S06]  /*06b0*/  BRA.U UP0, `(.L_x_1) ;  /* 0xfffffffd00a07547 */ /* 0x000fec000b83ffff */
[----:B------:R-:W-:-:S04]  /*06c0*/  SHF.R.U32.HI R14, RZ, 0x17, R4 ;  /* 0x00000017ff0e7819 */ /* 0x000fc80000011604 */
[C---:B------:R-:W-:Y:S02]  /*06d0*/  LOP3.LUT R15, R14.reuse, 0xe0, RZ, 0xc0, !PT ;  /* 0x000000e00e0f7812 */ /* 0x040fe400078ec0ff */
[----:B------:R-:W-:-:S03]  /*06e0*/  LOP3.LUT P6, RZ, R14, 0x1f, RZ, 0xc0, !PT ;  /* 0x0000001f0eff7812 */ /* 0x000fc600078cc0ff */
[----:B------:R-:W-:-:S05]  /*06f0*/  VIADD R15, R15, 0xffffff80 ;  /* 0xffffff800f0f7836 */ /* 0x000fca0000000000 */
[----:B------:R-:W-:-:S05]  /*0700*/  SHF.R.U32.HI R15, RZ, 0x5, R15 ;  /* 0x00000005ff0f7819 */ /* 0x000fca000001160f */
[----:B------:R-:W-:-:S05]  /*0710*/  IMAD.U32 R21, R15, -0x4, RZ ;  /* 0xfffffffc0f157824 */ /* 0x000fca00078e00ff */
[C---:B------:R-:W-:Y:S02]  /*0720*/  ISETP.EQ.AND P3, PT, R21.reuse, -0x18, PT ;  /* 0xffffffe81500780c */ /* 0x040fe40003f62270 */
[C---:B------:R-:W-:Y:S02]  /*0730*/  ISETP.EQ.AND P4, PT, R21.reuse, -0x14, PT ;  /* 0xffffffec1500780c */ /* 0x040fe40003f82270 */
[C---:B------:R-:W-:Y:S02]  /*0740*/  ISETP.EQ.AND P0, PT, R21.reuse, -0x10, PT ;  /* 0xfffffff01500780c */ /* 0x040fe40003f02270 */
[C---:B------:R-:W-:Y:S02]  /*0750*/  ISETP.EQ.AND P1, PT, R21.reuse, -0xc, PT ;  /* 0xfffffff41500780c */ /* 0x040fe40003f22270 */
[C---:B------:R-:W-:Y:S02]  /*0760*/  ISETP.EQ.AND P2, PT, R21.reuse, -0x8, PT ;  /* 0xfffffff81500780c */ /* 0x040fe40003f42270 */
[----:B------:R-:W-:-:S03]  /*0770*/  ISETP.EQ.AND P5, PT, R21, 0x4, PT ;  /* 0x000000041500780c */ /* 0x000fc60003fa2270 */
[----:B------:R-:W-:Y:S02]  /*0780*/  @P3 MOV R20, R9 ;  /* 0x0000000900143202 */ /* 0x000fe40000000f00 */
[----:B------:R-:W-:Y:S01]  /*0790*/  @P4 IMAD.MOV.U32 R15, RZ, RZ, R9 ;  /* 0x000000ffff0f4224 */ /* 0x000fe200078e0009 */
[C---:B------:R-:W-:Y:S01]  /*07a0*/  ISETP.EQ.AND P3, PT, R21.reuse, -0x4, PT ;  /* 0xfffffffc1500780c */ /* 0x040fe20003f62270 */
[--C-:B------:R-:W-:Y:S01]  /*07b0*/  @P4 IMAD.MOV.U32 R20, RZ, RZ, R10.reuse ;  /* 0x000000ffff144224 */ /* 0x100fe200078e000a */
[----:B------:R-:W-:Y:S01]  /*07c0*/  ISETP.EQ.AND P4, PT, R21, RZ, PT ;  /* 0x000000ff1500720c */ /* 0x000fe20003f82270 */
[----:B------:R-:W-:Y:S02]  /*07d0*/  @P0 IMAD.MOV.U32 R15, RZ, RZ, R10 ;  /* 0x000000ffff0f0224 */ /* 0x000fe400078e000a */
[--C-:B------:R-:W-:Y:S01]  /*07e0*/  @P1 IMAD.MOV.U32 R15, RZ, RZ, R11.reuse ;  /* 0x000000ffff0f1224 */ /* 0x100fe200078e000b */
[----:B------:R-:W-:Y:S01]  /*07f0*/  @P2 MOV R15, R12 ;  /* 0x0000000c000f2202 */ /* 0x000fe20000000f00 */
[----:B------:R-:W-:-:S02]  /*0800*/  @P0 IMAD.MOV.U32 R20, RZ, RZ, R11 ;  /* 0x000000ffff140224 */ /* 0x000fc400078e000b */
[----:B------:R-:W-:Y:S02]  /*0810*/  @P1 IMAD.MOV.U32 R20, RZ, RZ, R12 ;  /* 0x000000ffff141224 */ /* 0x000fe400078e000c */
[--C-:B------:R-:W-:Y:S02]  /*0820*/  @P2 IMAD.MOV.U32 R20, RZ, RZ, R13.reuse ;  /* 0x000000ffff142224 */ /* 0x100fe400078e000d */
[----:B------:R-:W-:Y:S02]  /*0830*/  @P3 IMAD.MOV.U32 R15, RZ, RZ, R13 ;  /* 0x000000ffff0f3224 */ /* 0x000fe400078e000d */
[--C-:B------:R-:W-:Y:S02]  /*0840*/  @P4 IMAD.MOV.U32 R15, RZ, RZ, R18.reuse ;  /* 0x000000ffff0f4224 */ /* 0x100fe400078e0012 */
[----:B------:R-:W-:Y:S02]  /*0850*/  @P5 IMAD.MOV.U32 R15, RZ, RZ, R19 ;  /* 0x000000ffff0f5224 */ /* 0x000fe400078e0013 */
[----:B------:R-:W-:-:S02]  /*0860*/  @P3 IMAD.MOV.U32 R20, RZ, RZ, R18 ;  /* 0x000000ffff143224 */ /* 0x000fc400078e0012 */
[----:B------:R-:W-:Y:S01]  /*0870*/  @P4 IMAD.MOV.U32 R20, RZ, RZ, R19 ;  /* 0x000000ffff144224 */ /* 0x000fe200078e0013 */
[----:B------:R-:W-:Y:S01]  /*0880*/  MOV R16, R15 ;  /* 0x0000000f00107202 */ /* 0x000fe20000000f00 */
[----:B------:R-:W-:Y:S06]  /*0890*/  @!P6 BRA `(.L_x_2) ;  /* 0x00000000002ce947 */ /* 0x000fec0003800000 */
[----:B------:R-:W-:Y:S01]  /*08a0*/  @P0 IMAD.MOV.U32 R17, RZ, RZ, R9 ;  /* 0x000000ffff110224 */ /* 0x000fe200078e0009 */
[----:B------:R-:W-:Y:S01]  /*08b0*/  ISETP.EQ.AND P0, PT, R21, 0x8, PT ;  /* 0x000000081500780c */ /* 0x000fe20003f02270 */
[----:B------:R-:W-:Y:S01]  /*08c0*/  @P1 IMAD.MOV.U32 R17, RZ, RZ, R10 ;  /* 0x000000ffff111224 */ /* 0x000fe200078e000a */
[----:B------:R-:W-:Y:S01]  /*08d0*/  LOP3.LUT R15, R14, 0x1f, RZ, 0xc0, !PT ;  /* 0x0000001f0e0f7812 */ /* 0x000fe200078ec0ff */
[----:B------:R-:W-:Y:S02]  /*08e0*/  @P2 IMAD.MOV.U32 R17, RZ, RZ, R11 ;  /* 0x000000ffff112224 */ /* 0x000fe400078e000b */
[----:B------:R-:W-:Y:S01]  /*08f0*/  @P3 IMAD.MOV.U32 R17, RZ, RZ, R12 ;  /* 0x000000ffff113224 */ /* 0x000fe200078e000c */
[----:B------:R-:W-:Y:S01]  /*0900*/  SHF.L.W.U32.HI R20, R16, R15, R20 ;  /* 0x0000000f10147219 */ /* 0x000fe20000010e14 */
[----:B------:R-:W-:Y:S02]  /*0910*/  @P4 IMAD.MOV.U32 R17, RZ, RZ, R13 ;  /* 0x000000ffff114224 */ /* 0x000fe400078e000d */
[----:B------:R-:W-:-:S04]  /*0920*/  @P5 IMAD.MOV.U32 R17, RZ, RZ, R18 ;  /* 0x000000ffff115224 */ /* 0x000fc800078e0012 */
[----:B------:R-:W-:-:S04]  /*0930*/  @P0 MOV R17, R19 ;  /* 0x0000001300110202 */ /* 0x000fc80000000f00 */
[----:B------:R-:W-:-:S07]  /*0940*/  SHF.L.W.U32.HI R16, R17, R15, R16 ;  /* 0x0000000f11107219 */ /* 0x000fce0000010e10 */
.L_x_2:
[C---:B------:R-:W-:Y:S01]  /*0950*/  SHF.L.W.U32.HI R19, R16.reuse, 0x2, R20 ;  /* 0x0000000210137819 */ /* 0x040fe20000010e14 */
[----:B------:R-:W-:Y:S01]  /*0960*/  IMAD.SHL.U32 R14, R16, 0x4, RZ ;  /* 0x00000004100e7824 */ /* 0x000fe200078e00ff */
[----:B------:R-:W-:Y:S01]  /*0970*/  UMOV UR4, 0x54442d19 ;  /* 0x54442d1900047882 */ /* 0x000fe20000000000 */
[----:B------:R-:W-:Y:S01]  /*0980*/  UMOV UR5, 0x3bf921fb ;  /* 0x3bf921fb00057882 */ /* 0x000fe20000000000 */
[----:B------:R-:W-:Y:S02]  /*0990*/  SHF.R.S32.HI R15, RZ, 0x1f, R19 ;  /* 0x0000001fff0f7819 */ /* 0x000fe40000011413 */
[----:B------:R-:W-:Y:S02]  /*09a0*/  ISETP.GE.AND P0, PT, R4, RZ, PT ;  /* 0x000000ff0400720c */ /* 0x000fe40003f06270 */
[C---:B------:R-:W-:Y:S02]  /*09b0*/  LOP3.LUT R14, R15.reuse, R14, RZ, 0x3c, !PT ;  /* 0x0000000e0f0e7212 */ /* 0x040fe400078e3cff */
[----:B------:R-:W-:-:S02]  /*09c0*/  LOP3.LUT R15, R15, R19, RZ, 0x3c, !PT ;  /* 0x000000130f0f7212 */ /* 0x000fc400078e3cff */
[----:B------:R-:W-:Y:S02]  /*09d0*/  SHF.R.U32.HI R20, RZ, 0x1e, R20 ;  /* 0x0000001eff147819 */ /* 0x000fe40000011614 */
[C---:B------:R-:W-:Y:S02]  /*09e0*/  LOP3.LUT R21, R19.reuse, R4, RZ, 0x3c, !PT ;  /* 0x0000000413157212 */ /* 0x040fe400078e3cff */
[----:B------:R-:W0:Y:S01]  /*09f0*/  I2F.F64.S64 R14, R14 ;  /* 0x0000000e000e7312 */ /* 0x000e220000301c00 */
[----:B------:R-:W-:Y:S02]  /*0a00*/  LEA.HI R20, R19, R20, RZ, 0x1 ;  /* 0x0000001413147211 */ /* 0x000fe400078f08ff */
[----:B------:R-:W-:-:S03]  /*0a10*/  ISETP.GE.AND P1, PT, R21, RZ, PT ;  /* 0x000000ff1500720c */ /* 0x000fc60003f26270 */
[----:B------:R-:W-:-:S04]  /*0a20*/  IMAD.MOV R19, RZ, RZ, -R20 ;  /* 0x000000ffff137224 */ /* 0x000fc800078e0a14 */
[----:B------:R-:W-:Y:S01]  /*0a30*/  @!P0 IMAD.MOV.U32 R20, RZ, RZ, R19 ;  /* 0x000000ffff148224 */ /* 0x000fe200078e0013 */
[----:B0-----:R-:W-:-:S10]  /*0a40*/  DMUL R16, R14, UR4 ;  /* 0x000000040e107c28 */ /* 0x001fd40008000000 */
[----:B------:R-:W0:Y:S02]  /*0a50*/  F2F.F32.F64 R16, R16 ;  /* 0x0000001000107310 */ /* 0x000e240000301000 */
[----:B0-----:R-:W-:-:S07]  /*0a60*/  FSEL R14, -R16, R16, !P1 ;  /* 0x00000010100e7208 */ /* 0x001fce0004800100 */
.L_x_0:
[----:B------:R-:W-:Y:S01]  /*0a70*/  LOP3.LUT R17, R20, 0x1, RZ, 0xc0, !PT ;  /* 0x0000000114117812 */ /* 0x000fe200078ec0ff */
[----:B------:R-:W-:Y:S02]  /*0a80*/  IMAD.MOV.U32 R19, RZ, RZ, 0x37cbac00 ;  /* 0x37cbac00ff137424 */ /* 0x000fe400078e00ff */
[----:B------:R-:W-:Y:S01]  /*0a90*/  FMUL R15, R14, R14 ;  /* 0x0000000e0e0f7220 */ /* 0x000fe20000400000 */
[----:B------:R-:W-:Y:S01]  /*0aa0*/  VIADD R22, R20, 0x1 ;  /* 0x0000000114167836 */ /* 0x000fe20000000000 */
[----:B------:R-:W-:Y:S01]  /*0ab0*/  ISETP.NE.U32.AND P0, PT, R17, 0x1, PT ;  /* 0x000000011100780c */ /* 0x000fe20003f05070 */
[----:B------:R-:W-:Y:S02]  /*0ac0*/  IMAD.MOV.U32 R17, RZ, RZ, 0x3c0885e4 ;  /* 0x3c0885e4ff117424 */ /* 0x000fe400078e00ff */
[----:B------:R-:W-:Y:S01]  /*0ad0*/  FFMA R16, R15, R19, -0.0013887860113754868507 ;  /* 0xbab607ed0f107423 */ /* 0x000fe20000000013 */
[----:B------:R-:W-:Y:S01]  /*0ae0*/  MOV R21, 0x3e2aaaa8 ;  /* 0x3e2aaaa800157802 */ /* 0x000fe20000000f00 */
[----:B------:R-:W-:Y:S01]  /*0af0*/  IMAD.MOV.U32 R23, RZ, RZ, R8 ;  /* 0x000000ffff177224 */ /* 0x000fe200078e0008 */
[----:B------:R-:W-:-:S02]  /*0b00*/  FSETP.GE.AND P2, PT, |R4|, 105615, PT ;  /* 0x47ce47800400780b */ /* 0x000fc40003f46200 */
[----:B------:R-:W-:Y:S02]  /*0b10*/  FSEL R16, R16, -0.00019574658654164522886, P0 ;  /* 0xb94d415310107808 */ /* 0x000fe40000000000 */
[----:B------:R-:W-:Y:S02]  /*0b20*/  FSEL R20, R17, 0.041666727513074874878, !P0 ;  /* 0x3d2aaabb11147808 */ /* 0x000fe40004000000 */
[----:B------:R-:W-:Y:S02]  /*0b30*/  LOP3.LUT P1, RZ, R22, 0x2, RZ, 0xc0, !PT ;  /* 0x0000000216ff7812 */ /* 0x000fe4000782c0ff */
[----:B------:R-:W-:Y:S01]  /*0b40*/  FSEL R14, R14, 1, !P0 ;  /* 0x3f8000000e0e7808 */ /* 0x000fe20004000000 */
[----:B------:R-:W-:Y:S01]  /*0b50*/  FFMA R16, R15, R16, R20 ;  /* 0x000000100f107223 */ /* 0x000fe20000000014 */
[----:B------:R-:W-:-:S03]  /*0b60*/  FSEL R17, -R21, -0.4999999701976776123, !P0 ;  /* 0xbeffffff15117808 */ /* 0x000fc60004000100 */
[C---:B------:R-:W-:Y:S02]  /*0b70*/  FFMA R21, R15.reuse, R14, RZ ;  /* 0x0000000e0f157223 */ /* 0x040fe400000000ff */
[----:B------:R-:W-:-:S04]  /*0b80*/  FFMA R16, R15, R16, R17 ;  /* 0x000000100f107223 */ /* 0x000fc80000000011 */
[----:B------:R-:W-:Y:S01]  /*0b90*/  FFMA R21, R21, R16, R14 ;  /* 0x0000001015157223 */ /* 0x000fe2000000000e */
[----:B------:R-:W-:-:S03]  /*0ba0*/  IMAD.MOV.U32 R14, RZ, RZ, R5 ;  /* 0x000000ffff0e7224 */ /* 0x000fc600078e0005 */
[----:B------:R-:W-:Y:S01]  /*0bb0*/  @P1 FADD R21, RZ, -R21 ;  /* 0x80000015ff151221 */ /* 0x000fe20000000000 */
[----:B------:R-:W-:Y:S06]  /*0bc0*/  @!P2 BRA `(.L_x_3) ;  /* 0x000000040074a947 */ /* 0x000fec0003800000 */
        /* <DEDUP_REMOVED lines=11> */
.L_x_4:
        /* <DEDUP_REMOVED lines=14> */
[----:B------:R-:W-:Y:S01]  /*0d60*/  @P3 MOV R12, R16 ;  /* 0x00000010000c3202 */ /* 0x000fe20000000f00 */
[----:B------:R-:W-:Y:S01]  /*0d70*/  IMAD.X R23, R17, 0x1, R25, P2 ;  /* 0x0000000111177824 */ /* 0x000fe200010e0619 */
[C---:B------:R-:W-:Y:S01]  /*0d80*/  ISETP.EQ.AND P2, PT, R20.reuse, 0x8, PT ;  /* 0x000000081400780c */ /* 0x040fe20003f42270 */
[--C-:B------:R-:W-:Y:S02]  /*0d90*/  @P0 IMAD.MOV.U32 R9, RZ, RZ, R16.reuse ;  /* 0x000000ffff090224 */ /* 0x100fe400078e0010 */
[--C-:B------:R-:W-:Y:S02]  /*0da0*/  @P1 IMAD.MOV.U32 R10, RZ, RZ, R16.reuse ;  /* 0x000000ffff0a1224 */ /* 0x100fe400078e0010 */
[--C-:B------:R-:W-:Y:S02]  /*0db0*/  @P4 IMAD.MOV.U32 R13, RZ, RZ, R16.reuse ;  /* 0x000000ffff0d4224 */ /* 0x100fe400078e0010 */
[----:B------:R-:W-:Y:S02]  /*0dc0*/  @P5 IMAD.MOV.U32 R18, RZ, RZ, R16 ;  /* 0x000000ffff125224 */ /* 0x000fe400078e0010 */
[----:B------:R-:W-:-:S04]  /*0dd0*/  VIADD R20, R20, 0x4 ;  /* 0x0000000414147836 */ /* 0x000fc80000000000 */
[----:B------:R-:W-:Y:S01]  /*0de0*/  @P2 IMAD.MOV.U32 R11, RZ, RZ, R16 ;  /* 0x000000ffff0b2224 */ /* 0x000fe200078e0010 */
        /* <DEDUP_REMOVED lines=13> */
[----:B------:R-:W-:Y:S01]  /*0ec0*/  @P3 IMAD.MOV.U32 R20, RZ, RZ, R9 ;  /* 0x000000ffff143224 */ /* 0x000fe200078e0009 */
[C---:B------:R-:W-:Y:S01]  /*0ed0*/  ISETP.EQ.AND P3, PT, R17.reuse, -0x4, PT ;  /* 0xfffffffc1100780c */ /* 0x040fe20003f62270 */
[--C-:B------:R-:W-:Y:S01]  /*0ee0*/  @P4 IMAD.MOV.U32 R20, RZ, RZ, R10.reuse ;  /* 0x000000ffff144224 */ /* 0x100fe200078e000a */
[----:B------:R-:W-:Y:S01]  /*0ef0*/  @P4 MOV R14, R9 ;  /* 0x00000009000e4202 */ /* 0x000fe20000000f00 */
[----:B------:R-:W-:Y:S01]  /*0f00*/  @P0 IMAD.MOV.U32 R14, RZ, RZ, R10 ;  /* 0x000000ffff0e0224 */ /* 0x000fe200078e000a */
[----:B------:R-:W-:Y:S01]  /*0f10*/  ISETP.EQ.AND P4, PT, R17, RZ, PT ;  /* 0x000000ff1100720c */ /* 0x000fe20003f82270 */
[--C-:B------:R-:W-:Y:S02]  /*0f20*/  @P0 IMAD.MOV.U32 R20, RZ, RZ, R11.reuse ;  /* 0x000000ffff140224 */ /* 0x100fe400078e000b */
        /* <DEDUP_REMOVED lines=8> */
[----:B------:R-:W-:Y:S01]  /*0fb0*/  @P5 IMAD.MOV.U32 R14, RZ, RZ, R23 ;  /* 0x000000ffff0e5224 */ /* 0x000fe200078e0017 */
[----:B------:R-:W-:Y:S06]  /*0fc0*/  @!P6 BRA `(.L_x_5) ;  /* 0x00000000002ce947 */ /* 0x000fec0003800000 */
[----:B------:R-:W-:Y:S01]  /*0fd0*/  @P0 IMAD.MOV.U32 R15, RZ, RZ, R9 ;  /* 0x000000ffff0f0224 */ /* 0x000fe200078e0009 */
[----:B------:R-:W-:Y:S02]  /*0fe0*/  ISETP.EQ.AND P0, PT, R17, 0x8, PT ;  /* 0x000000081100780c */ /* 0x000fe40003f02270 */
[----:B------:R-:W-:Y:S01]  /*0ff0*/  @P1 MOV R15, R10 ;  /* 0x0000000a000f1202 */ /* 0x000fe20000000f00 */
[----:B------:R-:W-:Y:S01]  /*1000*/  @P2 IMAD.MOV.U32 R15, RZ, RZ, R11 ;  /* 0x000000ffff0f2224 */ /* 0x000fe200078e000b */
[----:B------:R-:W-:Y:S01]  /*1010*/  LOP3.LUT R17, R16, 0x1f, RZ, 0xc0, !PT ;  /* 0x0000001f10117812 */ /* 0x000fe200078ec0ff */
[----:B------:R-:W-:Y:S02]  /*1020*/  @P3 IMAD.MOV.U32 R15, RZ, RZ, R12 ;  /* 0x000000ffff0f3224 */ /* 0x000fe400078e000c */
[----:B------:R-:W-:Y:S01]  /*1030*/  @P4 IMAD.MOV.U32 R15, RZ, RZ, R13 ;  /* 0x000000ffff0f4224 */ /* 0x000fe200078e000d */
[----:B------:R-:W-:Y:S01]  /*1040*/  SHF.L.W.U32.HI R20, R14, R17, R20 ;  /* 0x000000110e147219 */ /* 0x000fe20000010e14 */
[----:B------:R-:W-:-:S04]  /*1050*/  @P5 IMAD.MOV.U32 R15, RZ, RZ, R18 ;  /* 0x000000ffff0f5224 */ /* 0x000fc800078e0012 */
[----:B------:R-:W-:-:S05]  /*1060*/  @P0 IMAD.MOV.U32 R15, RZ, RZ, R23 ;  /* 0x000000ffff0f0224 */ /* 0x000fca00078e0017 */
[----:B------:R-:W-:-:S07]  /*1070*/  SHF.L.W.U32.HI R14, R15, R17, R14 ;  /* 0x000000110f0e7219 */ /* 0x000fce0000010e0e */
.L_x_5:
        /* <DEDUP_REMOVED lines=12> */
[----:B------:R-:W-:Y:S02]  /*1140*/  ISETP.GE.AND P0, PT, R22, RZ, PT ;  /* 0x000000ff1600720c */ /* 0x000fe40003f06270 */
[----:B------:R-:W-:-:S05]  /*1150*/  IADD3 R20, PT, PT, -R23, RZ, RZ ;  /* 0x000000ff17147210 */ /* 0x000fca0007ffe1ff */
[----:B------:R-:W-:Y:S01]  /*1160*/  @!P1 IMAD.MOV.U32 R23, RZ, RZ, R20 ;  /* 0x000000ffff179224 */ /* 0x000fe200078e0014 */
[----:B0-----:R-:W-:-:S10]  /*1170*/  DMUL R16, R14, UR4 ;  /* 0x000000040e107c28 */ /* 0x001fd40008000000 */
[----:B------:R-:W0:Y:S02]  /*1180*/  F2F.F32.F64 R16, R16 ;  /* 0x0000001000107310 */ /* 0x000e240000301000 */
[----:B0-----:R-:W-:-:S07]  /*1190*/  FSEL R14, -R16, R16, !P0 ;  /* 0x00000010100e7208 */ /* 0x001fce0004000100 */
.L_x_3:
[----:B------:R-:W-:Y:S01]  /*11a0*/  FMUL R15, R14, R14 ;  /* 0x0000000e0e0f7220 */ /* 0x000fe20000400000 */
[C---:B------:R-:W-:Y:S01]  /*11b0*/  LOP3.LUT R17, R23.reuse, 0x1, RZ, 0xc0, !PT ;  /* 0x0000000117117812 */ /* 0x040fe200078ec0ff */
[----:B------:R-:W-:Y:S01]  /*11c0*/  IMAD.MOV.U32 R20, RZ, RZ, 0x3d2aaabb ;  /* 0x3d2aaabbff147424 */ /* 0x000fe200078e00ff */
[----:B------:R-:W-:Y:S01]  /*11d0*/  LOP3.LUT P1, RZ, R23, 0x2, RZ, 0xc0, !PT ;  /* 0x0000000217ff7812 */ /* 0x000fe2000782c0ff */
[----:B------:R-:W-:Y:S01]  /*11e0*/  FFMA R16, R15, R19, -0.0013887860113754868507 ;  /* 0xbab607ed0f107423 */ /* 0x000fe20000000013 */
[----:B------:R-:W-:Y:S01]  /*11f0*/  ISETP.NE.U32.AND P0, PT, R17, 0x1, PT ;  /* 0x000000011100780c */ /* 0x000fe20003f05070 */
[----:B------:R-:W-:Y:S01]  /*1200*/  IMAD.MOV.U32 R17, RZ, RZ, 0x3effffff ;  /* 0x3effffffff117424 */ /* 0x000fe200078e00ff */
[----:B------:R-:W-:Y:S02]  /*1210*/  FSETP.GE.AND P2, PT, |R4|, 105615, PT ;  /* 0x47ce47800400780b */ /* 0x000fe40003f46200 */
[----:B------:R-:W-:Y:S02]  /*1220*/  FSEL R16, R16, -0.00019574658654164522886, !P0 ;  /* 0xb94d415310107808 */ /* 0x000fe40004000000 */
[----:B------:R-:W-:-:S02]  /*1230*/  FSEL R20, R20, 0.0083327032625675201416, !P0 ;  /* 0x3c0885e414147808 */ /* 0x000fc40004000000 */
[----:B------:R-:W-:Y:S02]  /*1240*/  FSEL R14, R14, 1, P0 ;  /* 0x3f8000000e0e7808 */ /* 0x000fe40000000000 */
[----:B------:R-:W-:Y:S01]  /*1250*/  FSEL R23, -R17, -0.16666662693023681641, !P0 ;  /* 0xbe2aaaa811177808 */ /* 0x000fe20004000100 */
[C---:B------:R-:W-:Y:S02]  /*1260*/  FFMA R16, R15.reuse, R16, R20 ;  /* 0x000000100f107223 */ /* 0x040fe40000000014 */
[C---:B------:R-:W-:Y:S02]  /*1270*/  FFMA R17, R15.reuse, R14, RZ ;  /* 0x0000000e0f117223 */ /* 0x040fe400000000ff */
[----:B------:R-:W-:Y:S01]  /*1280*/  FFMA R16, R15, R16, R23 ;  /* 0x000000100f107223 */ /* 0x000fe20000000017 */
[----:B------:R-:W-:-:S03]  /*1290*/  IMAD.MOV.U32 R23, RZ, RZ, R8 ;  /* 0x000000ffff177224 */ /* 0x000fc600078e0008 */
[----:B------:R-:W-:-:S04]  /*12a0*/  FFMA R14, R17, R16, R14 ;  /* 0x00000010110e7223 */ /* 0x000fc8000000000e */
[----:B------:R-:W-:-:S04]  /*12b0*/  @P1 FADD R14, RZ, -R14 ;  /* 0x8000000eff0e1221 */ /* 0x000fc80000000000 */
[----:B------:R-:W-:Y:S01]  /*12c0*/  FMUL R15, R7, R14 ;  /* 0x0000000e070f7220 */ /* 0x000fe20000400000 */
[----:B------:R-:W-:-:S03]  /*12d0*/  IMAD.MOV.U32 R14, RZ, RZ, R5 ;  /* 0x000000ffff0e7224 */ /* 0x000fc600078e0005 */
[----:B------:R-:W-:Y:S01]  /*12e0*/  FFMA R20, R6, R21, -R15 ;  /* 0x0000001506147223 */ /* 0x000fe2000000080f */
[----:B------:R-:W-:Y:S06]  /*12f0*/  @!P2 BRA `(.L_x_6) ;  /* 0x000000040070a947 */ /* 0x000fec0003800000 */
[----:B------:R-:W-:-:S13]  /*1300*/  FSETP.NEU.AND P0, PT, |R4|, +INF , PT ;  /* 0x7f8000000400780b */ /* 0x000fda0003f0d200 */
[----:B------:R-:W-:Y:S01]  /*1310*/  @!P0 FMUL R14, RZ, R4 ;  /* 0x00000004ff0e8220 */ /* 0x000fe20000400000 */
[----:B------:R-:W-:Y:S01]  /*1320*/  @!P0 IMAD.MOV.U32 R23, RZ, RZ, RZ ;  /* 0x000000ffff178224 */ /* 0x000fe200078e00ff */
[----:B------:R-:W-:Y:S06]  /*1330*/  @!P0 BRA `(.L_x_6) ;  /* 0x0000000400608947 */ /* 0x000fec0003800000 */
[----:B------:R-:W-:Y:S02]  /*1340*/  SHF.L.U32 R14, R4, 0x8, RZ ;  /* 0x00000008040e7819 */ /* 0x000fe400000006ff */
[----:B------:R-:W-:Y:S01]  /*1350*/  CS2R R22, SRZ ;  /* 0x0000000000167805 */ /* 0x000fe2000001ff00 */
[----:B------:R-:W-:Y:S01]  /*1360*/  IMAD.MOV.U32 R21, RZ, RZ, RZ ;  /* 0x000000ffff157224 */ /* 0x000fe200078e00ff */
[----:B------:R-:W0:Y:S01]  /*1370*/  LDCU.64 UR8, c[0x4][URZ] ;  /* 0x01000000ff0877ac */ /* 0x000e220008000a00 */
[----:B------:R-:W-:Y:S01]  /*1380*/  LOP3.LUT R25, R14, 0x80000000, RZ, 0xfc, !PT ;  /* 0x800000000e197812 */ /* 0x000fe200078efcff */
[----:B------:R-:W-:-:S06]  /*1390*/  UMOV UR4, URZ ;  /* 0x000000ff00047c82 */ /* 0x000fcc0008000000 */
.L_x_7:
        /* <DEDUP_REMOVED lines=42> */
[--C-:B------:R-:W-:Y:S02]  /*1640*/  @P0 IMAD.MOV.U32 R21, RZ, RZ, R11.reuse ;  /* 0x000000ffff150224 */ /* 0x100fe400078e000b */
[----:B------:R-:W-:Y:S01]  /*1650*/  @P1 IMAD.MOV.U32 R14, RZ, RZ, R11 ;  /* 0x000000ffff0e1224 */ /* 0x000fe200078e000b */
[----:B------:R-:W-:Y:S01]  /*1660*/  @P2 MOV R14, R12 ;  /* 0x0000000c000e2202 */ /* 0x000fe20000000f00 */
[----:B------:R-:W-:-:S02]  /*1670*/  @P1 IMAD.MOV.U32 R21, RZ, RZ, R12 ;  /* 0x000000ffff151224 */ /* 0x000fc400078e000c */
[--C-:B------:R-:W-:Y:S02]  /*1680*/  @P2 IMAD.MOV.U32 R21, RZ, RZ, R13.reuse ;  /* 0x000000ffff152224 */ /* 0x100fe400078e000d */
[----:B------:R-:W-:Y:S02]  /*1690*/  @P3 IMAD.MOV.U32 R14, RZ, RZ, R13 ;  /* 0x000000ffff0e3224 */ /* 0x000fe400078e000d */
[--C-:B------:R-:W-:Y:S02]  /*16a0*/  @P3 IMAD.MOV.U32 R21, RZ, RZ, R18.reuse ;  /* 0x000000ffff153224 */ /* 0x100fe400078e0012 */
[----:B------:R-:W-:Y:S02]  /*16b0*/  @P4 IMAD.MOV.U32 R14, RZ, RZ, R18 ;  /* 0x000000ffff0e4224 */ /* 0x000fe400078e0012 */
[--C-:B------:R-:W-:Y:S02]  /*16c0*/  @P4 IMAD.MOV.U32 R21, RZ, RZ, R23.reuse ;  /* 0x000000ffff154224 */ /* 0x100fe400078e0017 */
[----:B------:R-:W-:Y:S01]  /*16d0*/  @P5 IMAD.MOV.U32 R14, RZ, RZ, R23 ;  /* 0x000000ffff0e5224 */ /* 0x000fe200078e0017 */
[----:B------:R-:W-:Y:S06]  /*16e0*/  @!P6 BRA `(.L_x_8) ;  /* 0x00000000002ce947 */ /* 0x000fec0003800000 */
[----:B------:R-:W-:Y:S01]  /*16f0*/  @P0 MOV R15, R9 ;  /* 0x00000009000f0202 */ /* 0x000fe20000000f00 */
[----:B------:R-:W-:Y:S01]  /*1700*/  @P1 IMAD.MOV.U32 R15, RZ, RZ, R10 ;  /* 0x000000ffff0f1224 */ /* 0x000fe200078e000a */
[----:B------:R-:W-:Y:S01]  /*1710*/  ISETP.EQ.AND P0, PT, R17, 0x8, PT ;  /* 0x000000081100780c */ /* 0x000fe20003f02270 */
[----:B------:R-:W-:Y:S01]  /*1720*/  @P2 IMAD.MOV.U32 R15, RZ, RZ, R11 ;  /* 0x000000ffff0f2224 */ /* 0x000fe200078e000b */
[----:B------:R-:W-:Y:S01]  /*1730*/  LOP3.LUT R16, R16, 0x1f, RZ, 0xc0, !PT ;  /* 0x0000001f10107812 */ /* 0x000fe200078ec0ff */
[----:B------:R-:W-:Y:S02]  /*1740*/  @P3 IMAD.MOV.U32 R15, RZ, RZ, R12 ;  /* 0x000000ffff0f3224 */ /* 0x000fe400078e000c */
[----:B------:R-:W-:Y:S01]  /*1750*/  @P4 IMAD.MOV.U32 R15, RZ, RZ, R13 ;  /* 0x000000ffff0f4224 */ /* 0x000fe200078e000d */
[----:B------:R-:W-:Y:S01]  /*1760*/  SHF.L.W.U32.HI R21, R14, R16, R21 ;  /* 0x000000100e157219 */ /* 0x000fe20000010e15 */
[----:B------:R-:W-:-:S06]  /*1770*/  @P5 IMAD.MOV.U32 R15, RZ, RZ, R18 ;  /* 0x000000ffff0f5224 */ /* 0x000fcc00078e0012 */
[----:B------:R-:W-:-:S05]  /*1780*/  @P0 IMAD.MOV.U32 R15, RZ, RZ, R23 ;  /* 0x000000ffff0f0224 */ /* 0x000fca00078e0017 */
[----:B------:R-:W-:-:S07]  /*1790*/  SHF.L.W.U32.HI R14, R15, R16, R14 ;  /* 0x000000100f0e7219 */ /* 0x000fce0000010e0e */
.L_x_8:
[C---:B------:R-:W-:Y:S01]  /*17a0*/  SHF.L.W.U32.HI R23, R14.reuse, 0x2, R21 ;  /* 0x000000020e177819 */ /* 0x040fe20000010e15 */
[----:B------:R-:W-:Y:S01]  /*17b0*/  UMOV UR4, 0x54442d19 ;  /* 0x54442d1900047882 */ /* 0x000fe20000000000 */
[----:B------:R-:W-:Y:S01]  /*17c0*/  SHF.L.U32 R14, R14, 0x2, RZ ;  /* 0x000000020e0e7819 */ /* 0x000fe200000006ff */
        /* <DEDUP_REMOVED lines=15> */
.L_x_6:
        /* <DEDUP_REMOVED lines=14> */
[----:B------:R-:W-:-:S04]  /*19a0*/  FFMA R16, R15, R16, R21 ;  /* 0x000000100f107223 */ /* 0x000fc80000000015 */
[----:B------:R-:W-:-:S04]  /*19b0*/  FFMA R17, R17, R16, R14 ;  /* 0x0000001011117223 */ /* 0x000fc8000000000e */
[----:B------:R-:W-:-:S04]  /*19c0*/  @P1 FADD R17, RZ, -R17 ;  /* 0x80000011ff111221 */ /* 0x000fc80000000000 */
[----:B------:R-:W-:Y:S01]  /*19d0*/  FMUL R6, R6, R17 ;  /* 0x0000001106067220 */ /* 0x000fe20000400000 */
        /* <DEDUP_REMOVED lines=12> */
.L_x_10:
        /* <DEDUP_REMOVED lines=11> */
[----:B------:R-:W-:-:S02]  /*1b50*/  ISETP.EQ.AND P4, PT, R22, 0x10, PT ;  /* 0x000000101600780c */ /* 0x000fc40003f82270 */
[C---:B------:R-:W-:Y:S02]  /*1b60*/  ISETP.EQ.AND P5, PT, R22.reuse, 0x14, PT ;  /* 0x000000141600780c */ /* 0x040fe40003fa2270 */
[----:B------:R-:W-:Y:S01]  /*1b70*/  IADD3 R22, PT, PT, R22, 0x4, RZ ;  /* 0x0000000416167810 */ /* 0x000fe20007ffe0ff */
[----:B--2---:R-:W-:-:S03]  /*1b80*/  IMAD.WIDE.U32 R16, R14, R23, RZ ;  /* 0x000000170e107225 */ /* 0x004fc600078e00ff */
[----:B------:R-:W-:-:S04]  /*1b90*/  IADD3 R8, P6, PT, R16, R5, RZ ;  /* 0x0000000510087210 */ /* 0x000fc80007fde0ff */
[----:B------:R-:W-:Y:S01]  /*1ba0*/  @P0 MOV R9, R8 ;  /* 0x0000000800090202 */ /* 0x000fe20000000f00 */
[----:B------:R-:W-:Y:S02]  /*1bb0*/  IMAD.X R5, R17, 0x1, R21, P6 ;  /* 0x0000000111057824 */ /* 0x000fe400030e0615 */
[--C-:B------:R-:W-:Y:S02]  /*1bc0*/  @P1 IMAD.MOV.U32 R10, RZ, RZ, R8.reuse ;  /* 0x000000ffff0a1224 */ /* 0x100fe400078e0008 */
[--C-:B------:R-:W-:Y:S02]  /*1bd0*/  @P2 IMAD.MOV.U32 R11, RZ, RZ, R8.reuse ;  /* 0x000000ffff0b2224 */ /* 0x100fe400078e0008 */
[--C-:B------:R-:W-:Y:S02]  /*1be0*/  @P3 IMAD.MOV.U32 R12, RZ, RZ, R8.reuse ;  /* 0x000000ffff0c3224 */ /* 0x100fe400078e0008 */
[--C-:B------:R-:W-:Y:S02]  /*1bf0*/  @P4 IMAD.MOV.U32 R13, RZ, RZ, R8.reuse ;  /* 0x000000ffff0d4224 */ /* 0x100fe400078e0008 */
        /* <DEDUP_REMOVED lines=13> */
[----:B------:R-:W-:-:S03]  /*1cd0*/  ISETP.EQ.AND P5, PT, R16, RZ, PT ;  /* 0x000000ff1000720c */ /* 0x000fc60003fa2270 */
[--C-:B------:R-:W-:Y:S01]  /*1ce0*/  @P3 IMAD.MOV.U32 R8, RZ, RZ, R9.reuse ;  /* 0x000000ffff083224 */ /* 0x100fe200078e0009 */
[C---:B------:R-:W-:Y:S01]  /*1cf0*/  ISETP.EQ.AND P3, PT, R16.reuse, -0x4, PT ;  /* 0xfffffffc1000780c */ /* 0x040fe20003f62270 */
[----:B------:R-:W-:Y:S02]  /*1d00*/  @P4 IMAD.MOV.U32 R14, RZ, RZ, R9 ;  /* 0x000000ffff0e4224 */ /* 0x000fe400078e0009 */
[----:B------:R-:W-:Y:S01]  /*1d10*/  @P4 IMAD.MOV.U32 R8, RZ, RZ, R10 ;  /* 0x000000ffff084224 */ /* 0x000fe200078e000a */
[----:B------:R-:W-:Y:S01]  /*1d20*/  ISETP.EQ.AND P4, PT, R16, 0x4, PT ;  /* 0x000000041000780c */ /* 0x000fe20003f82270 */
[--C-:B------:R-:W-:Y:S01]  /*1d30*/  @P2 IMAD.MOV.U32 R8, RZ, RZ, R11.reuse ;  /* 0x000000ffff082224 */ /* 0x100fe200078e000b */
[----:B------:R-:W-:Y:S01]  /*1d40*/  @P2 MOV R14, R10 ;  /* 0x0000000a000e2202 */ /* 0x000fe20000000f00 */
[----:B------:R-:W-:Y:S02]  /*1d50*/  @P1 IMAD.MOV.U32 R14, RZ, RZ, R11 ;  /* 0x000000ffff0e1224 */ /* 0x000fe400078e000b */
[----:B------:R-:W-:-:S02]  /*1d60*/  @P1 IMAD.MOV.U32 R8, RZ, RZ, R12 ;  /* 0x000000ffff081224 */ /* 0x000fc400078e000c */
[----:B------:R-:W-:Y:S02]  /*1d70*/  @P0 IMAD.MOV.U32 R14, RZ, RZ, R12 ;  /* 0x000000ffff0e0224 */ /* 0x000fe400078e000c */
[----:B------:R-:W-:Y:S01]  /*1d80*/  @P0 IMAD.MOV.U32 R8, RZ, RZ, R13 ;  /* 0x000000ffff080224 */ /* 0x000fe200078e000d */
[----:B------:R-:W-:Y:S01]  /*1d90*/  @P3 MOV R14, R13 ;  /* 0x0000000d000e3202 */ /* 0x000fe20000000f00 */
[--C-:B------:R-:W-:Y:S02]  /*1da0*/  @P3 IMAD.MOV.U32 R8, RZ, RZ, R18.reuse ;  /* 0x000000ffff083224 */ /* 0x100fe400078e0012 */
[----:B------:R-:W-:Y:S02]  /*1db0*/  @P5 IMAD.MOV.U32 R14, RZ, RZ, R18 ;  /* 0x000000ffff0e5224 */ /* 0x000fe400078e0012 */
[--C-:B------:R-:W-:Y:S02]  /*1dc0*/  @P5 IMAD.MOV.U32 R8, RZ, RZ, R5.reuse ;  /* 0x000000ffff085224 */ /* 0x100fe400078e0005 */
[----:B------:R-:W-:Y:S01]  /*1dd0*/  @P4 IMAD.MOV.U32 R14, RZ, RZ, R5 ;  /* 0x000000ffff0e4224 */ /* 0x000fe200078e0005 */
[----:B------:R-:W-:Y:S06]  /*1de0*/  @!P6 BRA `(.L_x_11) ;  /* 0x000000000028e947 */ /* 0x000fec0003800000 */
[----:B------:R-:W-:Y:S01]  /*1df0*/  @P1 IMAD.MOV.U32 R9, RZ, RZ, R10 ;  /* 0x000000ffff091224 */ /* 0x000fe200078e000a */
[----:B------:R-:W-:Y:S01]  /*1e00*/  @P0 MOV R9, R11 ;  /* 0x0000000b00090202 */ /* 0x000fe20000000f00 */
[----:B------:R-:W-:Y:S01]  /*1e10*/  @P3 IMAD.MOV.U32 R9, RZ, RZ, R12 ;  /* 0x000000ffff093224 */ /* 0x000fe200078e000c */
[----:B------:R-:W-:Y:S01]  /*1e20*/  ISETP.EQ.AND P0, PT, R16, 0x8, PT ;  /* 0x000000081000780c */ /* 0x000fe20003f02270 */
[----:B------:R-:W-:Y:S01]  /*1e30*/  @P5 IMAD.MOV.U32 R9, RZ, RZ, R13 ;  /* 0x000000ffff095224 */ /* 0x000fe200078e000d */
[----:B------:R-:W-:Y:S01]  /*1e40*/  LOP3.LUT R15, R15, 0x1f, RZ, 0xc0, !PT ;  /* 0x0000001f0f0f7812 */ /* 0x000fe200078ec0ff */
[----:B------:R-:W-:-:S03]  /*1e50*/  @P4 IMAD.MOV.U32 R9, RZ, RZ, R18 ;  /* 0x000000ffff094224 */ /* 0x000fc600078e0012 */
[----:B------:R-:W-:-:S07]  /*1e60*/  SHF.L.W.U32.HI R8, R14, R15, R8 ;  /* 0x0000000f0e087219 */ /* 0x000fce0000010e08 */
[----:B------:R-:W-:-:S05]  /*1e70*/  @P0 IMAD.MOV.U32 R9, RZ, RZ, R5 ;  /* 0x000000ffff090224 */ /* 0x000fca00078e0005 */
[----:B------:R-:W-:-:S07]  /*1e80*/  SHF.L.W.U32.HI R14, R9, R15, R14 ;  /* 0x0000000f090e7219 */ /* 0x000fce0000010e0e */
.L_x_11:
        /* <DEDUP_REMOVED lines=9> */
[----:B------:R-:W0:Y:S01]  /*1f20*/  I2F.F64.S64 R10, R12 ;  /* 0x0000000c000a7312 */ /* 0x000e220000301c00 */
[C---:B------:R-:W-:Y:S02]  /*1f30*/  LOP3.LUT R4, R5.reuse, R4, RZ, 0x3c, !PT ;  /* 0x0000000405047212 */ /* 0x040fe400078e3cff */
[----:B------:R-:W-:Y:S02]  /*1f40*/  LEA.HI R8, R5, R8, RZ, 0x1 ;  /* 0x0000000805087211 */ /* 0x000fe400078f08ff */
[----:B------:R-:W-:Y:S02]  /*1f50*/  ISETP.GE.AND P0, PT, R4, RZ, PT ;  /* 0x000000ff0400720c */ /* 0x000fe40003f06270 */
[----:B------:R-:W-:-:S05]  /*1f60*/  IADD3 R4, PT, PT, -R8, RZ, RZ ;  /* 0x000000ff08047210 */ /* 0x000fca0007ffe1ff */
[----:B------:R-:W-:Y:S01]  /*1f70*/  @!P1 IMAD.MOV.U32 R8, RZ, RZ, R4 ;  /* 0x000000ffff089224 */ /* 0x000fe200078e0004 */
[----:B0-----:R-:W-:-:S10]  /*1f80*/  DMUL R10, R10, UR4 ;  /* 0x000000040a0a7c28 */ /* 0x001fd40008000000 */
[----:B------:R-:W0:Y:S02]  /*1f90*/  F2F.F32.F64 R10, R10 ;  /* 0x0000000a000a7310 */ /* 0x000e240000301000 */
[----:B0-----:R-:W-:-:S07]  /*1fa0*/  FSEL R5, -R10, R10, !P0 ;  /* 0x0000000a0a057208 */ /* 0x001fce0004000100 */
.L_x_9:
[----:B------:R-:W0:Y:S01]  /*1fb0*/  I2F.F64 R12, R0 ;  /* 0x00000000000c7312 */ /* 0x000e220000201c00 */
[----:B------:R-:W-:Y:S01]  /*1fc0*/  LOP3.LUT R9, R8, 0x1, RZ, 0xc0, !PT ;  /* 0x0000000108097812 */ /* 0x000fe200078ec0ff */
[----:B------:R-:W-:Y:S01]  /*1fd0*/  FMUL R4, R5, R5 ;  /* 0x0000000505047220 */ /* 0x000fe20000400000 */
[----:B------:R-:W-:Y:S02]  /*1fe0*/  IMAD.MOV.U32 R15, RZ, RZ, 0x3e2aaaa8 ;  /* 0x3e2aaaa8ff0f7424 */ /* 0x000fe400078e00ff */
[----:B------:R-:W-:Y:S01]  /*1ff0*/  ISETP.NE.U32.AND P0, PT, R9, 0x1, PT ;  /* 0x000000010900780c */ /* 0x000fe20003f05070 */
[----:B------:R-:W-:Y:S01]  /*2000*/  FFMA R19, R4, R19, -0.0013887860113754868507 ;  /* 0xbab607ed04137423 */ /* 0x000fe20000000013 */
[----:B------:R-:W-:Y:S01]  /*2010*/  IMAD.MOV.U32 R9, RZ, RZ, 0x3c0885e4 ;  /* 0x3c0885e4ff097424 */ /* 0x000fe200078e00ff */
[----:B------:R1:W2:Y:S01]  /*2020*/  I2F.F64 R10, R2 ;  /* 0x00000002000a7312 */ /* 0x0002a20000201c00 */
[----:B------:R-:W-:Y:S01]  /*2030*/  VIADD R8, R8, 0x1 ;  /* 0x0000000108087836 */ /* 0x000fe20000000000 */
[----:B------:R-:W-:-:S02]  /*2040*/  FSEL R15, -R15, -0.4999999701976776123, !P0 ;  /* 0xbeffffff0f0f7808 */ /* 0x000fc40004000100 */
[----:B------:R-:W-:Y:S02]  /*2050*/  FSEL R19, R19, -0.00019574658654164522886, P0 ;  /* 0xb94d415313137808 */ /* 0x000fe40000000000 */
[----:B------:R-:W-:Y:S01]  /*2060*/  FSEL R9, R9, 0.041666727513074874878, !P0 ;  /* 0x3d2aaabb09097808 */ /* 0x000fe20004000000 */
[----:B0-----:R-:W-:Y:S01]  /*2070*/  DMUL R12, R12, 0.5 ;  /* 0x3fe000000c0c7828 */ /* 0x001fe20000000000 */
[----:B------:R-:W-:Y:S02]  /*2080*/  LOP3.LUT P1, RZ, R8, 0x2, RZ, 0xc0, !PT ;  /* 0x0000000208ff7812 */ /* 0x000fe4000782c0ff */
[----:B------:R-:W-:Y:S01]  /*2090*/  FSEL R5, R5, 1, !P0 ;  /* 0x3f80000005057808 */ /* 0x000fe20004000000 */
[C---:B------:R-:W-:Y:S01]  /*20a0*/  FFMA R9, R4.reuse, R19, R9 ;  /* 0x0000001304097223 */ /* 0x040fe20000000009 */
[----:B-1----:R-:W-:Y:S02]  /*20b0*/  I2FP.F32.S32 R2, R2 ;  /* 0x0000000200027245 */ /* 0x002fe40000201400 */
[----:B------:R-:W-:Y:S01]  /*20c0*/  I2FP.F32.S32 R0, R0 ;  /* 0x0000000000007245 */ /* 0x000fe20000201400 */
[----:B--2---:R-:W-:Y:S01]  /*20d0*/  DMUL R10, R10, 0.5 ;  /* 0x3fe000000a0a7828 */ /* 0x004fe20000000000 */
[C---:B------:R-:W-:Y:S01]  /*20e0*/  FFMA R9, R4.reuse, R9, R15 ;  /* 0x0000000904097223 */ /* 0x040fe2000000000f */
[----:B------:R-:W-:Y:S01]  /*20f0*/  FFMA R4, R4, R5, RZ ;  /* 0x0000000504047223 */ /* 0x000fe200000000ff */
[----:B------:R-:W0:Y:S03]  /*2100*/  F2F.F32.F64 R13, R12 ;  /* 0x0000000c000d7310 */ /* 0x000e260000301000 */
[----:B------:R-:W-:-:S04]  /*2110*/  FFMA R4, R4, R9, R5 ;  /* 0x0000000904047223 */ /* 0x000fc80000000005 */
[----:B------:R-:W-:Y:S01]  /*2120*/  @P1 FADD R4, RZ, -R4 ;  /* 0x80000004ff041221 */ /* 0x000fe20000000000 */
[----:B------:R-:W1:Y:S03]  /*2130*/  F2F.F32.F64 R11, R10 ;  /* 0x0000000a000b7310 */ /* 0x000e660000301000 */
[----:B------:R-:W-:Y:S01]  /*2140*/  FFMA R6, R7, R4, R6 ;  /* 0x0000000407067223 */ /* 0x000fe20000000006 */
[----:B0-----:R-:W-:-:S06]  /*2150*/  FADD R20, R20, R13 ;  /* 0x0000000d14147221 */ /* 0x001fcc0000000000 */
[----:B------:R-:W0:Y:S01]  /*2160*/  F2I.TRUNC.NTZ R20, R20 ;  /* 0x0000001400147305 */ /* 0x000e22000020f100 */
[----:B-1----:R-:W-:-:S07]  /*2170*/  FADD R6, R6, R11 ;  /* 0x0000000b06067221 */ /* 0x002fce0000000000 */
[----:B------:R-:W1:Y:S01]  /*2180*/  F2I.TRUNC.NTZ R6, R6 ;  /* 0x0000000600067305 */ /* 0x000e62000020f100 */
[----:B0-----:R-:W-:-:S04]  /*2190*/  I2FP.F32.S32 R7, R20 ;  /* 0x0000001400077245 */ /* 0x001fc80000201400 */
[----:B------:R-:W-:Y:S02]  /*21a0*/  FSETP.GEU.AND P0, PT, R7, R0, PT ;  /* 0x000000000700720b */ /* 0x000fe40003f0e000 */
[----:B-1----:R-:W-:Y:S02]  /*21b0*/  I2FP.F32.S32 R8, R6 ;  /* 0x0000000600087245 */ /* 0x002fe40000201400 */
[----:B------:R-:W-:Y:S02]  /*21c0*/  ISETP.GT.AND P0, PT, R20, -0x1, !P0 ;  /* 0xffffffff1400780c */ /* 0x000fe40004704270 */
[----:B------:R-:W-:-:S04]  /*21d0*/  FSETP.GEU.AND P1, PT, R8, R2, PT ;  /* 0x000000020800720b */ /* 0x000fc80003f2e000 */
[----:B------:R-:W-:-:S04]  /*21e0*/  ISETP.GT.AND P1, PT, R6, -0x1, !P1 ;  /* 0xffffffff0600780c */ /* 0x000fc80004f24270 */
[----:B------:R-:W-:-:S13]  /*21f0*/  PLOP3.LUT P0, PT, P0, P1, PT, 0x80, 0x8 ;  /* 0x000000000008781c */ /* 0x000fda0000703070 */
[----:B------:R-:W-:Y:S05]  /*2200*/  @!P0 EXIT ;  /* 0x000000000000894d */ /* 0x000fea0003800000 */
[----:B------:R-:W0:Y:S01]  /*2210*/  LDC.64 R4, c[0x0][0x380] ;  /* 0x0000e000ff047b82 */ /* 0x000e220000000a00 */
[----:B------:R-:W-:-:S04]  /*2220*/  FFMA R0, R8, R0, R7 ;  /* 0x0000000008007223 */ /* 0x000fc80000000007 */
[----:B------:R-:W0:Y:S02]  /*2230*/  F2I.TRUNC.NTZ R7, R0 ;  /* 0x0000000000077305 */ /* 0x000e24000020f100 */
[----:B0-----:R-:W-:Y:S02]  /*2240*/  IMAD.WIDE R4, R7, 0x4, R4 ;  /* 0x0000000407047825 */ /* 0x001fe400078e0204 */
[----:B------:R-:W0:Y:S04]  /*2250*/  LDC.64 R6, c[0x0][0x388] ;  /* 0x0000e200ff067b82 */ /* 0x000e280000000a00 */
[----:B------:R-:W2:Y:S01]  /*2260*/  LDG.E R5, desc[UR6][R4.64] ;  /* 0x0000000604057981 */ /* 0x000ea2000c1e1900 */
[----:B0-----:R-:W-:-:S05]  /*2270*/  IMAD.WIDE R2, R3, 0x4, R6 ;  /* 0x0000000403027825 */ /* 0x001fca00078e0206 */
[----:B--2---:R-:W-:Y:S01]  /*2280*/  STG.E desc[UR6][R2.64], R5 ;  /* 0x0000000502007986 */ /* 0x004fe2000c101906 */
[----:B------:R-:W-:Y:S05]  /*2290*/  EXIT ;  /* 0x000000000000794d */ /* 0x000fea0003800000 */
.L_x_12:
[----:B------:R-:W-:-:S00]  /*22a0*/  BRA `(.L_x_12) ;  /* 0xfffffffc00fc7947 */ /* 0x000fc0000383ffff */
[----:B------:R-:W-:-:S00]  /*22b0*/  NOP ;  /* 0x0000000000007918 */ /* 0x000fc00000000000 */
        /* <DEDUP_REMOVED lines=12> */
.L_x_26:


//--------------------- .text._Z13rotateScatterPfS_fii --------------------------
	.section	.text._Z13rotateScatterPfS_fii,"ax",@progbits
	.align	128
        .global         _Z13rotateScatterPfS_fii
        .type           _Z13rotateScatterPfS_fii,@function
        .size           _Z13rotateScatterPfS_fii,(.L_x_27 - _Z13rotateScatterPfS_fii)
        .other          _Z13rotateScatterPfS_fii,@"STO_CUDA_ENTRY STV_DEFAULT"
_Z13rotateScatterPfS_fii:
.text._Z13rotateScatterPfS_fii:
        /* <DEDUP_REMOVED lines=84> */
.L_x_14:
        /* <DEDUP_REMOVED lines=65> */
.L_x_15:
        /* <DEDUP_REMOVED lines=18> */
.L_x_13:
        /* <DEDUP_REMOVED lines=33> */
.L_x_17:
        /* <DEDUP_REMOVED lines=64> */
.L_x_18:
        /* <DEDUP_REMOVED lines=18> */
.L_x_16:
        /* <DEDUP_REMOVED lines=32> */
.L_x_20:
        /* <DEDUP_REMOVED lines=64> */
.L_x_21:
        /* <DEDUP_REMOVED lines=18> */
.L_x_19:
        /* <DEDUP_REMOVED lines=30> */
.L_x_23:
        /* <DEDUP_REMOVED lines=63> */
.L_x_24:
        /* <DEDUP_REMOVED lines=18> */
.L_x_22:
        /* <DEDUP_REMOVED lines=38> */
[----:B------:R-:W0:Y:S02]  /*2210*/  LDC.64 R4, c[0x0][0x380] ;  /* 0x0000e000ff047b82 */ /* 0x000e240000000a00 */
[----:B0-----:R-:W-:-:S06]  /*2220*/  IMAD.WIDE R2, R3, 0x4, R4 ;  /* 0x0000000403027825 */ /* 0x001fcc00078e0204 */
[----:B------:R-:W0:Y:S01]  /*2230*/  LDC.64 R4, c[0x0][0x388] ;  /* 0x0000e200ff047b82 */ /* 0x000e220000000a00 */
[----:B------:R-:W2:Y:S01]  /*2240*/  LDG.E R3, desc[UR6][R2.64] ;  /* 0x0000000602037981 */ /* 0x000ea2000c1e1900 */
[----:B------:R-:W-:-:S04]  /*2250*/  FFMA R0, R8, R0, R7 ;  /* 0x0000000008007223 */ /* 0x000fc80000000007 */
[----:B------:R-:W0:Y:S02]  /*2260*/  F2I.TRUNC.NTZ R7, R0 ;  /* 0x0000000000077305 */ /* 0x000e24000020f100 */
[----:B0-----:R-:W-:-:S05]  /*2270*/  IMAD.WIDE R4, R7, 0x4, R4 ;  /* 0x0000000407047825 */ /* 0x001fca00078e0204 */
[----:B--2---:R-:W-:Y:S01]  /*2280*/  STG.E desc[UR6][R4.64], R3 ;  /* 0x0000000304007986 */ /* 0x004fe2000c101906 */
[----:B------:R-:W-:Y:S05]  /*2290*/  EXIT ;  /* 0x000000000000794d */ /* 0x000fea0003800000 */
.L_x_25:
        /* <DEDUP_REMOVED lines=14> */
.L_x_27:


//--------------------- .nv.global.init           --------------------------
	.section	.nv.global.init,"aw",@progbits
	.align	4
.nv.global.init:
	.type		__cudart_i2opi_f,@object
	.size		__cudart_i2opi_f,(.L_0 - __cudart_i2opi_f)
__cudart_i2opi_f:
        /*0000*/ 	.byte	0x41, 0x90, 0x43, 0x3c, 0x99, 0x95, 0x62, 0xdb, 0xc0, 0xdd, 0x34, 0xf5, 0xd1, 0x57, 0x27, 0xfc
        /*0010*/ 	.byte	0x29, 0x15, 0x44, 0x4e, 0x6e, 0x83, 0xf9, 0xa2
.L_0:


//--------------------- .nv.shared.reserved.0     --------------------------
	.section	.nv.shared.reserved.0,"aw",@nobits
	.weak		__nv_reservedSMEM_offset_0_alias
	.size		__nv_reservedSMEM_offset_0_alias, 0, 64
	.other		__nv_reservedSMEM_offset_0_alias,@"STO_CUDA_RESERVED_SHARED STV_DEFAULT"
__nv_reservedSMEM_offset_0_alias:
	.zero		0
	.zero		64


//--------------------- .nv.constant0._Z12rotateGatherPfS_fii --------------------------
	.section	.nv.constant0._Z12rotateGatherPfS_fii,"a",@progbits
	.sectionflags	@""
	.align	4
.nv.constant0._Z12rotateGatherPfS_fii:
	.zero		924


//--------------------- .nv.constant0._Z13rotateScatterPfS_fii --------------------------
	.section	.nv.constant0._Z13rotateScatterPfS_fii,"a",@progbits
	.sectionflags	@""
	.align	4
.nv.constant0._Z13rotateScatterPfS_fii:
	.zero		924


//--------------------- SYMBOLS --------------------------

	.type		.nv.reservedSmem.offset0,@object
	.size		.nv.reservedSmem.offset0,0x4
